//
// Generated by NVIDIA NVVM Compiler
//
// Compiler Build ID: CL-36424714
// Cuda compilation tools, release 13.0, V13.0.88
// Based on NVVM 20.0.0
//

.version 9.0
.target sm_100
.address_size 64

	// .globl	_Z12pivot_floyedPiiii
.extern .shared .align 16 .b8 dist_block[];
.extern .shared .align 16 .b8 sdata[];
.extern .shared .align 16 .b8 rf_sdata[];

.visible .entry _Z12pivot_floyedPiiii(
	.param .u64 .ptr .align 1 _Z12pivot_floyedPiiii_param_0,
	.param .u32 _Z12pivot_floyedPiiii_param_1,
	.param .u32 _Z12pivot_floyedPiiii_param_2,
	.param .u32 _Z12pivot_floyedPiiii_param_3
)
{
	.reg .pred 	%p<10>;
	.reg .b32 	%r<157>;
	.reg .b64 	%rd<5>;

	ld.param.u64 	%rd2, [_Z12pivot_floyedPiiii_param_0];
	ld.param.u32 	%r24, [_Z12pivot_floyedPiiii_param_1];
	ld.param.u32 	%r25, [_Z12pivot_floyedPiiii_param_2];
	ld.param.u32 	%r23, [_Z12pivot_floyedPiiii_param_3];
	cvta.to.global.u64 	%rd3, %rd2;
	mov.u32 	%r26, %tid.x;
	mov.u32 	%r1, %tid.y;
	mul.lo.s32 	%r27, %r23, %r25;
	add.s32 	%r28, %r27, %r26;
	add.s32 	%r29, %r27, %r1;
	mad.lo.s32 	%r30, %r28, %r24, %r29;
	mul.wide.s32 	%rd4, %r30, 4;
	add.s64 	%rd1, %rd3, %rd4;
	ld.global.u32 	%r31, [%rd1];
	mul.lo.s32 	%r2, %r23, %r26;
	add.s32 	%r32, %r2, %r1;
	shl.b32 	%r33, %r32, 2;
	mov.u32 	%r34, dist_block;
	add.s32 	%r3, %r34, %r33;
	st.shared.u32 	[%r3], %r31;
	bar.sync 	0;
	setp.lt.s32 	%p1, %r23, 1;
	@%p1 bra 	$L__BB0_12;
	and.b32  	%r4, %r23, 7;
	setp.lt.u32 	%p2, %r23, 8;
	mov.b32 	%r155, 0;
	@%p2 bra 	$L__BB0_4;
	and.b32  	%r155, %r23, 2147483640;
	neg.s32 	%r153, %r155;
	shl.b32 	%r36, %r1, 2;
	add.s32 	%r152, %r34, %r36;
	shl.b32 	%r8, %r23, 5;
	shl.b32 	%r38, %r2, 2;
	add.s32 	%r39, %r38, %r34;
	add.s32 	%r151, %r39, 16;
	shl.b32 	%r10, %r23, 2;
$L__BB0_3:
	.pragma "nounroll";
	ld.shared.u32 	%r40, [%r3];
	ld.shared.u32 	%r41, [%r151+-16];
	ld.shared.u32 	%r42, [%r152];
	add.s32 	%r43, %r42, %r41;
	min.s32 	%r44, %r40, %r43;
	st.shared.u32 	[%r3], %r44;
	bar.sync 	0;
	ld.shared.u32 	%r45, [%r3];
	ld.shared.u32 	%r46, [%r151+-12];
	add.s32 	%r47, %r152, %r10;
	ld.shared.u32 	%r48, [%r47];
	add.s32 	%r49, %r48, %r46;
	min.s32 	%r50, %r45, %r49;
	st.shared.u32 	[%r3], %r50;
	bar.sync 	0;
	ld.shared.u32 	%r51, [%r3];
	ld.shared.u32 	%r52, [%r151+-8];
	add.s32 	%r53, %r47, %r10;
	ld.shared.u32 	%r54, [%r53];
	add.s32 	%r55, %r54, %r52;
	min.s32 	%r56, %r51, %r55;
	st.shared.u32 	[%r3], %r56;
	bar.sync 	0;
	ld.shared.u32 	%r57, [%r3];
	ld.shared.u32 	%r58, [%r151+-4];
	add.s32 	%r59, %r53, %r10;
	ld.shared.u32 	%r60, [%r59];
	add.s32 	%r61, %r60, %r58;
	min.s32 	%r62, %r57, %r61;
	st.shared.u32 	[%r3], %r62;
	bar.sync 	0;
	ld.shared.u32 	%r63, [%r3];
	ld.shared.u32 	%r64, [%r151];
	add.s32 	%r65, %r59, %r10;
	ld.shared.u32 	%r66, [%r65];
	add.s32 	%r67, %r66, %r64;
	min.s32 	%r68, %r63, %r67;
	st.shared.u32 	[%r3], %r68;
	bar.sync 	0;
	ld.shared.u32 	%r69, [%r3];
	ld.shared.u32 	%r70, [%r151+4];
	add.s32 	%r71, %r65, %r10;
	ld.shared.u32 	%r72, [%r71];
	add.s32 	%r73, %r72, %r70;
	min.s32 	%r74, %r69, %r73;
	st.shared.u32 	[%r3], %r74;
	bar.sync 	0;
	ld.shared.u32 	%r75, [%r3];
	ld.shared.u32 	%r76, [%r151+8];
	add.s32 	%r77, %r71, %r10;
	ld.shared.u32 	%r78, [%r77];
	add.s32 	%r79, %r78, %r76;
	min.s32 	%r80, %r75, %r79;
	st.shared.u32 	[%r3], %r80;
	bar.sync 	0;
	ld.shared.u32 	%r81, [%r3];
	ld.shared.u32 	%r82, [%r151+12];
	add.s32 	%r83, %r77, %r10;
	ld.shared.u32 	%r84, [%r83];
	add.s32 	%r85, %r84, %r82;
	min.s32 	%r86, %r81, %r85;
	st.shared.u32 	[%r3], %r86;
	bar.sync 	0;
	add.s32 	%r153, %r153, 8;
	add.s32 	%r152, %r152, %r8;
	add.s32 	%r151, %r151, 32;
	setp.ne.s32 	%p3, %r153, 0;
	@%p3 bra 	$L__BB0_3;
$L__BB0_4:
	setp.eq.s32 	%p4, %r4, 0;
	@%p4 bra 	$L__BB0_12;
	and.b32  	%r18, %r23, 3;
	setp.lt.u32 	%p5, %r4, 4;
	@%p5 bra 	$L__BB0_7;
	ld.shared.u32 	%r87, [%r3];
	add.s32 	%r88, %r155, %r2;
	shl.b32 	%r89, %r88, 2;
	add.s32 	%r91, %r34, %r89;
	ld.shared.u32 	%r92, [%r91];
	mad.lo.s32 	%r93, %r155, %r23, %r1;
	shl.b32 	%r94, %r93, 2;
	add.s32 	%r95, %r34, %r94;
	ld.shared.u32 	%r96, [%r95];
	add.s32 	%r97, %r96, %r92;
	min.s32 	%r98, %r87, %r97;
	st.shared.u32 	[%r3], %r98;
	bar.sync 	0;
	ld.shared.u32 	%r99, [%r3];
	ld.shared.u32 	%r100, [%r91+4];
	shl.b32 	%r101, %r23, 2;
	add.s32 	%r102, %r95, %r101;
	ld.shared.u32 	%r103, [%r102];
	add.s32 	%r104, %r103, %r100;
	min.s32 	%r105, %r99, %r104;
	st.shared.u32 	[%r3], %r105;
	bar.sync 	0;
	ld.shared.u32 	%r106, [%r3];
	ld.shared.u32 	%r107, [%r91+8];
	add.s32 	%r108, %r102, %r101;
	ld.shared.u32 	%r109, [%r108];
	add.s32 	%r110, %r109, %r107;
	min.s32 	%r111, %r106, %r110;
	st.shared.u32 	[%r3], %r111;
	bar.sync 	0;
	ld.shared.u32 	%r112, [%r3];
	ld.shared.u32 	%r113, [%r91+12];
	add.s32 	%r114, %r108, %r101;
	ld.shared.u32 	%r115, [%r114];
	add.s32 	%r116, %r115, %r113;
	min.s32 	%r117, %r112, %r116;
	st.shared.u32 	[%r3], %r117;
	bar.sync 	0;
	add.s32 	%r155, %r155, 4;
$L__BB0_7:
	setp.eq.s32 	%p6, %r18, 0;
	@%p6 bra 	$L__BB0_12;
	setp.eq.s32 	%p7, %r18, 1;
	@%p7 bra 	$L__BB0_10;
	ld.shared.u32 	%r118, [%r3];
	add.s32 	%r119, %r155, %r2;
	shl.b32 	%r120, %r119, 2;
	add.s32 	%r122, %r34, %r120;
	ld.shared.u32 	%r123, [%r122];
	mad.lo.s32 	%r124, %r155, %r23, %r1;
	shl.b32 	%r125, %r124, 2;
	add.s32 	%r126, %r34, %r125;
	ld.shared.u32 	%r127, [%r126];
	add.s32 	%r128, %r127, %r123;
	min.s32 	%r129, %r118, %r128;
	st.shared.u32 	[%r3], %r129;
	bar.sync 	0;
	ld.shared.u32 	%r130, [%r3];
	ld.shared.u32 	%r131, [%r122+4];
	shl.b32 	%r132, %r23, 2;
	add.s32 	%r133, %r126, %r132;
	ld.shared.u32 	%r134, [%r133];
	add.s32 	%r135, %r134, %r131;
	min.s32 	%r136, %r130, %r135;
	st.shared.u32 	[%r3], %r136;
	bar.sync 	0;
	add.s32 	%r155, %r155, 2;
$L__BB0_10:
	and.b32  	%r137, %r23, 1;
	setp.eq.b32 	%p8, %r137, 1;
	not.pred 	%p9, %p8;
	@%p9 bra 	$L__BB0_12;
	ld.shared.u32 	%r138, [%r3];
	add.s32 	%r139, %r155, %r2;
	shl.b32 	%r140, %r139, 2;
	add.s32 	%r142, %r34, %r140;
	ld.shared.u32 	%r143, [%r142];
	mad.lo.s32 	%r144, %r155, %r23, %r1;
	shl.b32 	%r145, %r144, 2;
	add.s32 	%r146, %r34, %r145;
	ld.shared.u32 	%r147, [%r146];
	add.s32 	%r148, %r147, %r143;
	min.s32 	%r149, %r138, %r148;
	st.shared.u32 	[%r3], %r149;
	bar.sync 	0;
$L__BB0_12:
	ld.shared.u32 	%r150, [%r3];
	st.global.u32 	[%rd1], %r150;
	ret;

}
	// .globl	_Z16pivot_col_floyedPiiii
.visible .entry _Z16pivot_col_floyedPiiii(
	.param .u64 .ptr .align 1 _Z16pivot_col_floyedPiiii_param_0,
	.param .u32 _Z16pivot_col_floyedPiiii_param_1,
	.param .u32 _Z16pivot_col_floyedPiiii_param_2,
	.param .u32 _Z16pivot_col_floyedPiiii_param_3
)
{
	.reg .pred 	%p<11>;
	.reg .b32 	%r<158>;
	.reg .b64 	%rd<7>;

	ld.param.u64 	%rd2, [_Z16pivot_col_floyedPiiii_param_0];
	ld.param.u32 	%r24, [_Z16pivot_col_floyedPiiii_param_1];
	ld.param.u32 	%r25, [_Z16pivot_col_floyedPiiii_param_2];
	ld.param.u32 	%r23, [_Z16pivot_col_floyedPiiii_param_3];
	cvta.to.global.u64 	%rd3, %rd2;
	mul.lo.s32 	%r26, %r23, %r23;
	shl.b32 	%r27, %r26, 2;
	mov.u32 	%r28, sdata;
	add.s32 	%r1, %r28, %r27;
	mov.u32 	%r2, %tid.x;
	mov.u32 	%r29, %tid.y;
	mov.u32 	%r30, %ctaid.x;
	setp.ge.s32 	%p1, %r30, %r25;
	selp.u32 	%r31, 1, 0, %p1;
	add.s32 	%r32, %r30, %r31;
	mul.lo.s32 	%r33, %r23, %r25;
	add.s32 	%r34, %r33, %r2;
	add.s32 	%r35, %r33, %r29;
	mad.lo.s32 	%r36, %r32, %r23, %r2;
	mad.lo.s32 	%r37, %r36, %r24, %r35;
	mul.wide.s32 	%rd4, %r37, 4;
	add.s64 	%rd1, %rd3, %rd4;
	ld.global.u32 	%r38, [%rd1];
	mul.lo.s32 	%r3, %r23, %r2;
	add.s32 	%r39, %r3, %r29;
	shl.b32 	%r40, %r39, 2;
	add.s32 	%r4, %r1, %r40;
	st.shared.u32 	[%r4], %r38;
	mad.lo.s32 	%r41, %r34, %r24, %r35;
	mul.wide.s32 	%rd5, %r41, 4;
	add.s64 	%rd6, %rd3, %rd5;
	ld.global.u32 	%r42, [%rd6];
	mul.lo.s32 	%r5, %r23, %r29;
	add.s32 	%r43, %r5, %r2;
	shl.b32 	%r44, %r43, 2;
	add.s32 	%r45, %r28, %r44;
	st.shared.u32 	[%r45], %r42;
	bar.sync 	0;
	setp.lt.s32 	%p2, %r23, 1;
	@%p2 bra 	$L__BB1_12;
	and.b32  	%r6, %r23, 7;
	setp.lt.u32 	%p3, %r23, 8;
	mov.b32 	%r156, 0;
	@%p3 bra 	$L__BB1_4;
	and.b32  	%r156, %r23, 2147483640;
	neg.s32 	%r154, %r156;
	shl.b32 	%r47, %r2, 2;
	shl.b32 	%r48, %r23, 2;
	add.s32 	%r49, %r47, %r48;
	mad.lo.s32 	%r51, %r23, %r49, %r28;
	add.s32 	%r153, %r51, 16;
	shl.b32 	%r52, %r5, 2;
	add.s32 	%r53, %r52, %r28;
	add.s32 	%r152, %r53, 16;
$L__BB1_3:
	.pragma "nounroll";
	ld.shared.u32 	%r54, [%r4];
	ld.shared.u32 	%r55, [%r153+-16];
	ld.shared.u32 	%r56, [%r152+-16];
	add.s32 	%r57, %r56, %r55;
	min.s32 	%r58, %r54, %r57;
	st.shared.u32 	[%r4], %r58;
	bar.sync 	0;
	ld.shared.u32 	%r59, [%r4];
	ld.shared.u32 	%r60, [%r153+-12];
	ld.shared.u32 	%r61, [%r152+-12];
	add.s32 	%r62, %r61, %r60;
	min.s32 	%r63, %r59, %r62;
	st.shared.u32 	[%r4], %r63;
	bar.sync 	0;
	ld.shared.u32 	%r64, [%r4];
	ld.shared.u32 	%r65, [%r153+-8];
	ld.shared.u32 	%r66, [%r152+-8];
	add.s32 	%r67, %r66, %r65;
	min.s32 	%r68, %r64, %r67;
	st.shared.u32 	[%r4], %r68;
	bar.sync 	0;
	ld.shared.u32 	%r69, [%r4];
	ld.shared.u32 	%r70, [%r153+-4];
	ld.shared.u32 	%r71, [%r152+-4];
	add.s32 	%r72, %r71, %r70;
	min.s32 	%r73, %r69, %r72;
	st.shared.u32 	[%r4], %r73;
	bar.sync 	0;
	ld.shared.u32 	%r74, [%r4];
	ld.shared.u32 	%r75, [%r153];
	ld.shared.u32 	%r76, [%r152];
	add.s32 	%r77, %r76, %r75;
	min.s32 	%r78, %r74, %r77;
	st.shared.u32 	[%r4], %r78;
	bar.sync 	0;
	ld.shared.u32 	%r79, [%r4];
	ld.shared.u32 	%r80, [%r153+4];
	ld.shared.u32 	%r81, [%r152+4];
	add.s32 	%r82, %r81, %r80;
	min.s32 	%r83, %r79, %r82;
	st.shared.u32 	[%r4], %r83;
	bar.sync 	0;
	ld.shared.u32 	%r84, [%r4];
	ld.shared.u32 	%r85, [%r153+8];
	ld.shared.u32 	%r86, [%r152+8];
	add.s32 	%r87, %r86, %r85;
	min.s32 	%r88, %r84, %r87;
	st.shared.u32 	[%r4], %r88;
	bar.sync 	0;
	ld.shared.u32 	%r89, [%r4];
	ld.shared.u32 	%r90, [%r153+12];
	ld.shared.u32 	%r91, [%r152+12];
	add.s32 	%r92, %r91, %r90;
	min.s32 	%r93, %r89, %r92;
	st.shared.u32 	[%r4], %r93;
	bar.sync 	0;
	add.s32 	%r154, %r154, 8;
	add.s32 	%r153, %r153, 32;
	add.s32 	%r152, %r152, 32;
	setp.ne.s32 	%p4, %r154, 0;
	@%p4 bra 	$L__BB1_3;
$L__BB1_4:
	setp.eq.s32 	%p5, %r6, 0;
	@%p5 bra 	$L__BB1_12;
	and.b32  	%r18, %r23, 3;
	setp.lt.u32 	%p6, %r6, 4;
	@%p6 bra 	$L__BB1_7;
	ld.shared.u32 	%r94, [%r4];
	add.s32 	%r95, %r156, %r3;
	shl.b32 	%r96, %r95, 2;
	add.s32 	%r97, %r1, %r96;
	ld.shared.u32 	%r98, [%r97];
	add.s32 	%r99, %r156, %r5;
	shl.b32 	%r100, %r99, 2;
	add.s32 	%r102, %r28, %r100;
	ld.shared.u32 	%r103, [%r102];
	add.s32 	%r104, %r103, %r98;
	min.s32 	%r105, %r94, %r104;
	st.shared.u32 	[%r4], %r105;
	bar.sync 	0;
	ld.shared.u32 	%r106, [%r4];
	ld.shared.u32 	%r107, [%r97+4];
	ld.shared.u32 	%r108, [%r102+4];
	add.s32 	%r109, %r108, %r107;
	min.s32 	%r110, %r106, %r109;
	st.shared.u32 	[%r4], %r110;
	bar.sync 	0;
	ld.shared.u32 	%r111, [%r4];
	ld.shared.u32 	%r112, [%r97+8];
	ld.shared.u32 	%r113, [%r102+8];
	add.s32 	%r114, %r113, %r112;
	min.s32 	%r115, %r111, %r114;
	st.shared.u32 	[%r4], %r115;
	bar.sync 	0;
	ld.shared.u32 	%r116, [%r4];
	ld.shared.u32 	%r117, [%r97+12];
	ld.shared.u32 	%r118, [%r102+12];
	add.s32 	%r119, %r118, %r117;
	min.s32 	%r120, %r116, %r119;
	st.shared.u32 	[%r4], %r120;
	bar.sync 	0;
	add.s32 	%r156, %r156, 4;
$L__BB1_7:
	setp.eq.s32 	%p7, %r18, 0;
	@%p7 bra 	$L__BB1_12;
	setp.eq.s32 	%p8, %r18, 1;
	@%p8 bra 	$L__BB1_10;
	ld.shared.u32 	%r121, [%r4];
	add.s32 	%r122, %r156, %r3;
	shl.b32 	%r123, %r122, 2;
	add.s32 	%r124, %r1, %r123;
	ld.shared.u32 	%r125, [%r124];
	add.s32 	%r126, %r156, %r5;
	shl.b32 	%r127, %r126, 2;
	add.s32 	%r129, %r28, %r127;
	ld.shared.u32 	%r130, [%r129];
	add.s32 	%r131, %r130, %r125;
	min.s32 	%r132, %r121, %r131;
	st.shared.u32 	[%r4], %r132;
	bar.sync 	0;
	ld.shared.u32 	%r133, [%r4];
	ld.shared.u32 	%r134, [%r124+4];
	ld.shared.u32 	%r135, [%r129+4];
	add.s32 	%r136, %r135, %r134;
	min.s32 	%r137, %r133, %r136;
	st.shared.u32 	[%r4], %r137;
	bar.sync 	0;
	add.s32 	%r156, %r156, 2;
$L__BB1_10:
	and.b32  	%r138, %r23, 1;
	setp.eq.b32 	%p9, %r138, 1;
	not.pred 	%p10, %p9;
	@%p10 bra 	$L__BB1_12;
	ld.shared.u32 	%r139, [%r4];
	add.s32 	%r140, %r156, %r3;
	shl.b32 	%r141, %r140, 2;
	add.s32 	%r142, %r1, %r141;
	ld.shared.u32 	%r143, [%r142];
	add.s32 	%r144, %r156, %r5;
	shl.b32 	%r145, %r144, 2;
	add.s32 	%r147, %r28, %r145;
	ld.shared.u32 	%r148, [%r147];
	add.s32 	%r149, %r148, %r143;
	min.s32 	%r150, %r139, %r149;
	st.shared.u32 	[%r4], %r150;
	bar.sync 	0;
$L__BB1_12:
	ld.shared.u32 	%r151, [%r4];
	st.global.u32 	[%rd1], %r151;
	ret;

}
	// .globl	_Z16pivot_row_floyedPiiii
.visible .entry _Z16pivot_row_floyedPiiii(
	.param .u64 .ptr .align 1 _Z16pivot_row_floyedPiiii_param_0,
	.param .u32 _Z16pivot_row_floyedPiiii_param_1,
	.param .u32 _Z16pivot_row_floyedPiiii_param_2,
	.param .u32 _Z16pivot_row_floyedPiiii_param_3
)
{
	.reg .pred 	%p<11>;
	.reg .b32 	%r<170>;
	.reg .b64 	%rd<7>;

	ld.param.u64 	%rd2, [_Z16pivot_row_floyedPiiii_param_0];
	ld.param.u32 	%r26, [_Z16pivot_row_floyedPiiii_param_1];
	ld.param.u32 	%r27, [_Z16pivot_row_floyedPiiii_param_2];
	ld.param.u32 	%r25, [_Z16pivot_row_floyedPiiii_param_3];
	cvta.to.global.u64 	%rd3, %rd2;
	mul.lo.s32 	%r1, %r25, %r25;
	shl.b32 	%r28, %r1, 2;
	mov.u32 	%r29, sdata;
	add.s32 	%r2, %r29, %r28;
	mov.u32 	%r30, %tid.x;
	mov.u32 	%r3, %tid.y;
	mov.u32 	%r31, %ctaid.x;
	setp.ge.s32 	%p1, %r31, %r27;
	selp.u32 	%r32, 1, 0, %p1;
	add.s32 	%r33, %r31, %r32;
	mul.lo.s32 	%r34, %r25, %r27;
	add.s32 	%r35, %r34, %r30;
	add.s32 	%r36, %r34, %r3;
	mad.lo.s32 	%r37, %r33, %r25, %r3;
	mul.lo.s32 	%r38, %r35, %r26;
	add.s32 	%r39, %r37, %r38;
	mul.wide.s32 	%rd4, %r39, 4;
	add.s64 	%rd1, %rd3, %rd4;
	ld.global.u32 	%r40, [%rd1];
	mul.lo.s32 	%r4, %r25, %r30;
	add.s32 	%r41, %r4, %r3;
	shl.b32 	%r42, %r41, 2;
	add.s32 	%r5, %r2, %r42;
	st.shared.u32 	[%r5], %r40;
	add.s32 	%r43, %r36, %r38;
	mul.wide.s32 	%rd5, %r43, 4;
	add.s64 	%rd6, %rd3, %rd5;
	ld.global.u32 	%r44, [%rd6];
	add.s32 	%r45, %r29, %r42;
	st.shared.u32 	[%r45], %r44;
	bar.sync 	0;
	setp.lt.s32 	%p2, %r25, 1;
	@%p2 bra 	$L__BB2_12;
	and.b32  	%r6, %r25, 7;
	setp.lt.u32 	%p3, %r25, 8;
	mov.b32 	%r168, 0;
	@%p3 bra 	$L__BB2_4;
	and.b32  	%r168, %r25, 2147483640;
	neg.s32 	%r166, %r168;
	shl.b32 	%r48, %r3, 2;
	add.s32 	%r49, %r28, %r48;
	add.s32 	%r165, %r29, %r49;
	shl.b32 	%r10, %r25, 5;
	shl.b32 	%r51, %r4, 2;
	add.s32 	%r52, %r51, %r29;
	add.s32 	%r164, %r52, 16;
	shl.b32 	%r12, %r25, 2;
$L__BB2_3:
	.pragma "nounroll";
	ld.shared.u32 	%r53, [%r5];
	ld.shared.u32 	%r54, [%r164+-16];
	ld.shared.u32 	%r55, [%r165];
	add.s32 	%r56, %r55, %r54;
	min.s32 	%r57, %r53, %r56;
	st.shared.u32 	[%r5], %r57;
	bar.sync 	0;
	ld.shared.u32 	%r58, [%r5];
	ld.shared.u32 	%r59, [%r164+-12];
	add.s32 	%r60, %r165, %r12;
	ld.shared.u32 	%r61, [%r60];
	add.s32 	%r62, %r61, %r59;
	min.s32 	%r63, %r58, %r62;
	st.shared.u32 	[%r5], %r63;
	bar.sync 	0;
	ld.shared.u32 	%r64, [%r5];
	ld.shared.u32 	%r65, [%r164+-8];
	add.s32 	%r66, %r60, %r12;
	ld.shared.u32 	%r67, [%r66];
	add.s32 	%r68, %r67, %r65;
	min.s32 	%r69, %r64, %r68;
	st.shared.u32 	[%r5], %r69;
	bar.sync 	0;
	ld.shared.u32 	%r70, [%r5];
	ld.shared.u32 	%r71, [%r164+-4];
	add.s32 	%r72, %r66, %r12;
	ld.shared.u32 	%r73, [%r72];
	add.s32 	%r74, %r73, %r71;
	min.s32 	%r75, %r70, %r74;
	st.shared.u32 	[%r5], %r75;
	bar.sync 	0;
	ld.shared.u32 	%r76, [%r5];
	ld.shared.u32 	%r77, [%r164];
	add.s32 	%r78, %r72, %r12;
	ld.shared.u32 	%r79, [%r78];
	add.s32 	%r80, %r79, %r77;
	min.s32 	%r81, %r76, %r80;
	st.shared.u32 	[%r5], %r81;
	bar.sync 	0;
	ld.shared.u32 	%r82, [%r5];
	ld.shared.u32 	%r83, [%r164+4];
	add.s32 	%r84, %r78, %r12;
	ld.shared.u32 	%r85, [%r84];
	add.s32 	%r86, %r85, %r83;
	min.s32 	%r87, %r82, %r86;
	st.shared.u32 	[%r5], %r87;
	bar.sync 	0;
	ld.shared.u32 	%r88, [%r5];
	ld.shared.u32 	%r89, [%r164+8];
	add.s32 	%r90, %r84, %r12;
	ld.shared.u32 	%r91, [%r90];
	add.s32 	%r92, %r91, %r89;
	min.s32 	%r93, %r88, %r92;
	st.shared.u32 	[%r5], %r93;
	bar.sync 	0;
	ld.shared.u32 	%r94, [%r5];
	ld.shared.u32 	%r95, [%r164+12];
	add.s32 	%r96, %r90, %r12;
	ld.shared.u32 	%r97, [%r96];
	add.s32 	%r98, %r97, %r95;
	min.s32 	%r99, %r94, %r98;
	st.shared.u32 	[%r5], %r99;
	bar.sync 	0;
	add.s32 	%r166, %r166, 8;
	add.s32 	%r165, %r165, %r10;
	add.s32 	%r164, %r164, 32;
	setp.ne.s32 	%p4, %r166, 0;
	@%p4 bra 	$L__BB2_3;
$L__BB2_4:
	setp.eq.s32 	%p5, %r6, 0;
	@%p5 bra 	$L__BB2_12;
	and.b32  	%r20, %r25, 3;
	setp.lt.u32 	%p6, %r6, 4;
	@%p6 bra 	$L__BB2_7;
	ld.shared.u32 	%r100, [%r5];
	add.s32 	%r101, %r168, %r4;
	shl.b32 	%r102, %r101, 2;
	add.s32 	%r104, %r29, %r102;
	ld.shared.u32 	%r105, [%r104];
	mad.lo.s32 	%r106, %r168, %r25, %r3;
	shl.b32 	%r107, %r106, 2;
	add.s32 	%r108, %r2, %r107;
	ld.shared.u32 	%r109, [%r108];
	add.s32 	%r110, %r109, %r105;
	min.s32 	%r111, %r100, %r110;
	st.shared.u32 	[%r5], %r111;
	bar.sync 	0;
	ld.shared.u32 	%r112, [%r5];
	ld.shared.u32 	%r113, [%r104+4];
	shl.b32 	%r114, %r25, 2;
	add.s32 	%r115, %r108, %r114;
	ld.shared.u32 	%r116, [%r115];
	add.s32 	%r117, %r116, %r113;
	min.s32 	%r118, %r112, %r117;
	st.shared.u32 	[%r5], %r118;
	bar.sync 	0;
	ld.shared.u32 	%r119, [%r5];
	ld.shared.u32 	%r120, [%r104+8];
	add.s32 	%r121, %r115, %r114;
	ld.shared.u32 	%r122, [%r121];
	add.s32 	%r123, %r122, %r120;
	min.s32 	%r124, %r119, %r123;
	st.shared.u32 	[%r5], %r124;
	bar.sync 	0;
	ld.shared.u32 	%r125, [%r5];
	ld.shared.u32 	%r126, [%r104+12];
	add.s32 	%r127, %r121, %r114;
	ld.shared.u32 	%r128, [%r127];
	add.s32 	%r129, %r128, %r126;
	min.s32 	%r130, %r125, %r129;
	st.shared.u32 	[%r5], %r130;
	bar.sync 	0;
	add.s32 	%r168, %r168, 4;
$L__BB2_7:
	setp.eq.s32 	%p7, %r20, 0;
	@%p7 bra 	$L__BB2_12;
	setp.eq.s32 	%p8, %r20, 1;
	@%p8 bra 	$L__BB2_10;
	ld.shared.u32 	%r131, [%r5];
	add.s32 	%r132, %r168, %r4;
	shl.b32 	%r133, %r132, 2;
	add.s32 	%r135, %r29, %r133;
	ld.shared.u32 	%r136, [%r135];
	mad.lo.s32 	%r137, %r168, %r25, %r3;
	shl.b32 	%r138, %r137, 2;
	add.s32 	%r139, %r2, %r138;
	ld.shared.u32 	%r140, [%r139];
	add.s32 	%r141, %r140, %r136;
	min.s32 	%r142, %r131, %r141;
	st.shared.u32 	[%r5], %r142;
	bar.sync 	0;
	ld.shared.u32 	%r143, [%r5];
	ld.shared.u32 	%r144, [%r135+4];
	shl.b32 	%r145, %r25, 2;
	add.s32 	%r146, %r139, %r145;
	ld.shared.u32 	%r147, [%r146];
	add.s32 	%r148, %r147, %r144;
	min.s32 	%r149, %r143, %r148;
	st.shared.u32 	[%r5], %r149;
	bar.sync 	0;
	add.s32 	%r168, %r168, 2;
$L__BB2_10:
	and.b32  	%r150, %r25, 1;
	setp.eq.b32 	%p9, %r150, 1;
	not.pred 	%p10, %p9;
	@%p10 bra 	$L__BB2_12;
	ld.shared.u32 	%r151, [%r5];
	add.s32 	%r152, %r168, %r4;
	shl.b32 	%r153, %r152, 2;
	add.s32 	%r155, %r29, %r153;
	ld.shared.u32 	%r156, [%r155];
	mad.lo.s32 	%r157, %r168, %r25, %r3;
	shl.b32 	%r158, %r157, 2;
	add.s32 	%r159, %r2, %r158;
	ld.shared.u32 	%r160, [%r159];
	add.s32 	%r161, %r160, %r156;
	min.s32 	%r162, %r151, %r161;
	st.shared.u32 	[%r5], %r162;
	bar.sync 	0;
$L__BB2_12:
	ld.shared.u32 	%r163, [%r5];
	st.global.u32 	[%rd1], %r163;
	ret;

}
	// .globl	_Z10res_floyedPiiii
.visible .entry _Z10res_floyedPiiii(
	.param .u64 .ptr .align 1 _Z10res_floyedPiiii_param_0,
	.param .u32 _Z10res_floyedPiiii_param_1,
	.param .u32 _Z10res_floyedPiiii_param_2,
	.param .u32 _Z10res_floyedPiiii_param_3
)
{
	.reg .pred 	%p<13>;
	.reg .b32 	%r<191>;
	.reg .b64 	%rd<9>;

	ld.param.u64 	%rd3, [_Z10res_floyedPiiii_param_0];
	ld.param.u32 	%r38, [_Z10res_floyedPiiii_param_1];
	ld.param.u32 	%r39, [_Z10res_floyedPiiii_param_2];
	ld.param.u32 	%r37, [_Z10res_floyedPiiii_param_3];
	cvta.to.global.u64 	%rd1, %rd3;
	mul.lo.s32 	%r1, %r37, %r37;
	shl.b32 	%r40, %r1, 2;
	mov.u32 	%r178, rf_sdata;
	add.s32 	%r2, %r178, %r40;
	mov.u32 	%r3, %tid.x;
	mov.u32 	%r4, %tid.y;
	mov.u32 	%r42, %ctaid.x;
	mov.u32 	%r43, %ctaid.y;
	setp.ge.s32 	%p1, %r42, %r39;
	selp.u32 	%r44, 1, 0, %p1;
	add.s32 	%r45, %r42, %r44;
	setp.ge.s32 	%p2, %r43, %r39;
	selp.u32 	%r46, 1, 0, %p2;
	add.s32 	%r47, %r43, %r46;
	mad.lo.s32 	%r48, %r45, %r37, %r3;
	mad.lo.s32 	%r5, %r47, %r37, %r4;
	mul.lo.s32 	%r6, %r48, %r38;
	mul.lo.s32 	%r49, %r37, %r39;
	add.s32 	%r50, %r49, %r4;
	add.s32 	%r51, %r50, %r6;
	mul.wide.s32 	%rd4, %r51, 4;
	add.s64 	%rd5, %rd1, %rd4;
	ld.global.u32 	%r52, [%rd5];
	mad.lo.s32 	%r53, %r37, %r4, %r3;
	shl.b32 	%r54, %r53, 2;
	add.s32 	%r55, %r178, %r54;
	st.shared.u32 	[%r55], %r52;
	add.s32 	%r56, %r49, %r3;
	mad.lo.s32 	%r57, %r56, %r38, %r5;
	mul.wide.s32 	%rd6, %r57, 4;
	add.s64 	%rd7, %rd1, %rd6;
	ld.global.u32 	%r58, [%rd7];
	mad.lo.s32 	%r59, %r37, %r3, %r4;
	shl.b32 	%r60, %r59, 2;
	add.s32 	%r61, %r2, %r60;
	st.shared.u32 	[%r61], %r58;
	bar.sync 	0;
	mul.lo.s32 	%r190, %r38, 101;
	setp.lt.s32 	%p3, %r37, 1;
	@%p3 bra 	$L__BB3_12;
	and.b32  	%r8, %r37, 7;
	setp.lt.u32 	%p4, %r37, 8;
	mov.b32 	%r186, 0;
	@%p4 bra 	$L__BB3_4;
	and.b32  	%r186, %r37, 2147483640;
	neg.s32 	%r179, %r186;
	shl.b32 	%r66, %r4, 2;
	add.s32 	%r11, %r40, %r66;
	shl.b32 	%r12, %r37, 5;
	shl.b32 	%r13, %r3, 2;
	shl.b32 	%r14, %r37, 2;
$L__BB3_3:
	.pragma "nounroll";
	add.s32 	%r67, %r178, %r13;
	ld.shared.u32 	%r68, [%r67];
	add.s32 	%r69, %r178, %r11;
	ld.shared.u32 	%r70, [%r69];
	add.s32 	%r71, %r70, %r68;
	min.s32 	%r72, %r71, %r190;
	add.s32 	%r73, %r67, %r14;
	ld.shared.u32 	%r74, [%r73];
	add.s32 	%r75, %r69, %r14;
	ld.shared.u32 	%r76, [%r75];
	add.s32 	%r77, %r76, %r74;
	min.s32 	%r78, %r77, %r72;
	add.s32 	%r79, %r73, %r14;
	ld.shared.u32 	%r80, [%r79];
	add.s32 	%r81, %r75, %r14;
	ld.shared.u32 	%r82, [%r81];
	add.s32 	%r83, %r82, %r80;
	min.s32 	%r84, %r83, %r78;
	add.s32 	%r85, %r79, %r14;
	ld.shared.u32 	%r86, [%r85];
	add.s32 	%r87, %r81, %r14;
	ld.shared.u32 	%r88, [%r87];
	add.s32 	%r89, %r88, %r86;
	min.s32 	%r90, %r89, %r84;
	add.s32 	%r91, %r85, %r14;
	ld.shared.u32 	%r92, [%r91];
	add.s32 	%r93, %r87, %r14;
	ld.shared.u32 	%r94, [%r93];
	add.s32 	%r95, %r94, %r92;
	min.s32 	%r96, %r95, %r90;
	add.s32 	%r97, %r91, %r14;
	ld.shared.u32 	%r98, [%r97];
	add.s32 	%r99, %r93, %r14;
	ld.shared.u32 	%r100, [%r99];
	add.s32 	%r101, %r100, %r98;
	min.s32 	%r102, %r101, %r96;
	add.s32 	%r103, %r97, %r14;
	ld.shared.u32 	%r104, [%r103];
	add.s32 	%r105, %r99, %r14;
	ld.shared.u32 	%r106, [%r105];
	add.s32 	%r107, %r106, %r104;
	min.s32 	%r108, %r107, %r102;
	add.s32 	%r109, %r103, %r14;
	ld.shared.u32 	%r110, [%r109];
	add.s32 	%r111, %r105, %r14;
	ld.shared.u32 	%r112, [%r111];
	add.s32 	%r113, %r112, %r110;
	min.s32 	%r190, %r113, %r108;
	add.s32 	%r179, %r179, 8;
	add.s32 	%r178, %r178, %r12;
	setp.ne.s32 	%p5, %r179, 0;
	@%p5 bra 	$L__BB3_3;
$L__BB3_4:
	setp.eq.s32 	%p6, %r8, 0;
	@%p6 bra 	$L__BB3_12;
	and.b32  	%r24, %r37, 3;
	setp.lt.u32 	%p7, %r8, 4;
	@%p7 bra 	$L__BB3_7;
	mul.lo.s32 	%r115, %r186, %r37;
	add.s32 	%r116, %r115, %r3;
	shl.b32 	%r117, %r116, 2;
	mov.u32 	%r118, rf_sdata;
	add.s32 	%r119, %r118, %r117;
	ld.shared.u32 	%r120, [%r119];
	add.s32 	%r121, %r115, %r4;
	shl.b32 	%r122, %r121, 2;
	add.s32 	%r123, %r2, %r122;
	ld.shared.u32 	%r124, [%r123];
	add.s32 	%r125, %r124, %r120;
	min.s32 	%r126, %r125, %r190;
	shl.b32 	%r127, %r37, 2;
	add.s32 	%r128, %r119, %r127;
	ld.shared.u32 	%r129, [%r128];
	add.s32 	%r130, %r123, %r127;
	ld.shared.u32 	%r131, [%r130];
	add.s32 	%r132, %r131, %r129;
	min.s32 	%r133, %r132, %r126;
	add.s32 	%r134, %r128, %r127;
	ld.shared.u32 	%r135, [%r134];
	add.s32 	%r136, %r130, %r127;
	ld.shared.u32 	%r137, [%r136];
	add.s32 	%r138, %r137, %r135;
	min.s32 	%r139, %r138, %r133;
	add.s32 	%r140, %r134, %r127;
	ld.shared.u32 	%r141, [%r140];
	add.s32 	%r142, %r136, %r127;
	ld.shared.u32 	%r143, [%r142];
	add.s32 	%r144, %r143, %r141;
	min.s32 	%r190, %r144, %r139;
	add.s32 	%r186, %r186, 4;
$L__BB3_7:
	setp.eq.s32 	%p8, %r24, 0;
	@%p8 bra 	$L__BB3_12;
	setp.eq.s32 	%p9, %r24, 1;
	@%p9 bra 	$L__BB3_10;
	mul.lo.s32 	%r146, %r186, %r37;
	add.s32 	%r147, %r146, %r3;
	shl.b32 	%r148, %r147, 2;
	mov.u32 	%r149, rf_sdata;
	add.s32 	%r150, %r149, %r148;
	ld.shared.u32 	%r151, [%r150];
	add.s32 	%r152, %r146, %r4;
	shl.b32 	%r153, %r152, 2;
	add.s32 	%r154, %r2, %r153;
	ld.shared.u32 	%r155, [%r154];
	add.s32 	%r156, %r155, %r151;
	min.s32 	%r157, %r156, %r190;
	shl.b32 	%r158, %r37, 2;
	add.s32 	%r159, %r150, %r158;
	ld.shared.u32 	%r160, [%r159];
	add.s32 	%r161, %r154, %r158;
	ld.shared.u32 	%r162, [%r161];
	add.s32 	%r163, %r162, %r160;
	min.s32 	%r190, %r163, %r157;
	add.s32 	%r186, %r186, 2;
$L__BB3_10:
	and.b32  	%r164, %r37, 1;
	setp.eq.b32 	%p10, %r164, 1;
	not.pred 	%p11, %p10;
	@%p11 bra 	$L__BB3_12;
	mul.lo.s32 	%r165, %r186, %r37;
	add.s32 	%r166, %r165, %r3;
	shl.b32 	%r167, %r166, 2;
	mov.u32 	%r168, rf_sdata;
	add.s32 	%r169, %r168, %r167;
	ld.shared.u32 	%r170, [%r169];
	add.s32 	%r171, %r165, %r4;
	shl.b32 	%r172, %r171, 2;
	add.s32 	%r173, %r2, %r172;
	ld.shared.u32 	%r174, [%r173];
	add.s32 	%r175, %r174, %r170;
	min.s32 	%r190, %r175, %r190;
$L__BB3_12:
	add.s32 	%r176, %r6, %r5;
	mul.wide.s32 	%rd8, %r176, 4;
	add.s64 	%rd2, %rd1, %rd8;
	ld.global.u32 	%r177, [%rd2];
	setp.ge.s32 	%p12, %r190, %r177;
	@%p12 bra 	$L__BB3_14;
	st.global.u32 	[%rd2], %r190;
$L__BB3_14:
	ret;

}


// ===== COMPILED SASS (sm_100) =====

	.target	sm_100

	.elftype	@"ET_EXEC"


//--------------------- .note.nv.tkinfo           --------------------------
	.section	.note.nv.tkinfo,"",@"SHT_NOTE"
	.sectionflags	@"SHF_NOTE_NV_TKINFO"
	.tkinfo
        /*0018*/ 	.word	0x00000002
        /*0030*/ 	.string	""
        /*0030*/ 	.string	"ptxas"
        /*0030*/ 	.string	"Cuda compilation tools, release 13.0, V13.0.88"
        /*0030*/ 	.string	"Build cuda_13.0.r13.0/compiler.36424714_0"
        /*0030*/ 	.string	"-arch sm_100 -m 64 "



//--------------------- .note.nv.cuinfo           --------------------------
	.section	.note.nv.cuinfo,"",@"SHT_NOTE"
	.sectionflags	@"SHF_NOTE_NV_CUINFO"
        /*0018*/ 	.short	0x0002
        /*001a*/ 	.short	0x0064
        /*001c*/ 	.short	0x0082
	.zero		2


//--------------------- .nv.info                  --------------------------
	.section	.nv.info,"",@"SHT_CUDA_INFO"
	.align	4


	//----- nvinfo : EIATTR_REGCOUNT
	.align		4
        /*0000*/ 	.byte	0x04, 0x2f
        /*0002*/ 	.short	(.L_1 - .L_0)
	.align		4
.L_0:
        /*0004*/ 	.word	index@(_Z12pivot_floyedPiiii)
        /*0008*/ 	.word	0x00000015


	//----- nvinfo : EIATTR_FRAME_SIZE
	.align		4
.L_1:
        /*000c*/ 	.byte	0x04, 0x11
        /*000e*/ 	.short	(.L_3 - .L_2)
	.align		4
.L_2:
        /*0010*/ 	.word	index@(_Z12pivot_floyedPiiii)
        /*0014*/ 	.word	0x00000000


	//----- nvinfo : EIATTR_REGCOUNT
	.align		4
.L_3:
        /*0018*/ 	.byte	0x04, 0x2f
        /*001a*/ 	.short	(.L_5 - .L_4)
	.align		4
.L_4:
        /*001c*/ 	.word	index@(_Z16pivot_col_floyedPiiii)
        /*0020*/ 	.word	0x00000015


	//----- nvinfo : EIATTR_FRAME_SIZE
	.align		4
.L_5:
        /*0024*/ 	.byte	0x04, 0x11
        /*0026*/ 	.short	(.L_7 - .L_6)
	.align		4
.L_6:
        /*0028*/ 	.word	index@(_Z16pivot_col_floyedPiiii)
        /*002c*/ 	.word	0x00000000


	//----- nvinfo : EIATTR_REGCOUNT
	.align		4
.L_7:
        /*0030*/ 	.byte	0x04, 0x2f
        /*0032*/ 	.short	(.L_9 - .L_8)
	.align		4
.L_8:
        /*0034*/ 	.word	index@(_Z16pivot_row_floyedPiiii)
        /*0038*/ 	.word	0x00000017


	//----- nvinfo : EIATTR_FRAME_SIZE
	.align		4
.L_9:
        /*003c*/ 	.byte	0x04, 0x11
        /*003e*/ 	.short	(.L_11 - .L_10)
	.align		4
.L_10:
        /*0040*/ 	.word	index@(_Z16pivot_row_floyedPiiii)
        /*0044*/ 	.word	0x00000000


	//----- nvinfo : EIATTR_REGCOUNT
	.align		4
.L_11:
        /*0048*/ 	.byte	0x04, 0x2f
        /*004a*/ 	.short	(.L_13 - .L_12)
	.align		4
.L_12:
        /*004c*/ 	.word	index@(_Z10res_floyedPiiii)
        /*0050*/ 	.word	0x00000020


	//----- nvinfo : EIATTR_FRAME_SIZE
	.align		4
.L_13:
        /*0054*/ 	.byte	0x04, 0x11
        /*0056*/ 	.short	(.L_15 - .L_14)
	.align		4
.L_14:
        /*0058*/ 	.word	index@(_Z10res_floyedPiiii)
        /*005c*/ 	.word	0x00000000


	//----- nvinfo : EIATTR_MIN_STACK_SIZE
	.align		4
.L_15:
        /*0060*/ 	.byte	0x04, 0x12
        /*0062*/ 	.short	(.L_17 - .L_16)
	.align		4
.L_16:
        /*0064*/ 	.word	index@(_Z10res_floyedPiiii)
        /*0068*/ 	.word	0x00000000


	//----- nvinfo : EIATTR_MIN_STACK_SIZE
	.align		4
.L_17:
        /*006c*/ 	.byte	0x04, 0x12
        /*006e*/ 	.short	(.L_19 - .L_18)
	.align		4
.L_18:
        /*0070*/ 	.word	index@(_Z16pivot_row_floyedPiiii)
        /*0074*/ 	.word	0x00000000


	//----- nvinfo : EIATTR_MIN_STACK_SIZE
	.align		4
.L_19:
        /*0078*/ 	.byte	0x04, 0x12
        /*007a*/ 	.short	(.L_21 - .L_20)
	.align		4
.L_20:
        /*007c*/ 	.word	index@(_Z16pivot_col_floyedPiiii)
        /*0080*/ 	.word	0x00000000


	//----- nvinfo : EIATTR_MIN_STACK_SIZE
	.align		4
.L_21:
        /*0084*/ 	.byte	0x04, 0x12
        /*0086*/ 	.short	(.L_23 - .L_22)
	.align		4
.L_22:
        /*0088*/ 	.word	index@(_Z12pivot_floyedPiiii)
        /*008c*/ 	.word	0x00000000
.L_23:


//--------------------- .nv.compat                --------------------------
	.section	.nv.compat,"",@"SHT_CUDA_COMPAT_INFO"
	.align	4
        /*0000*/ 	.byte	0x02, 0x09, 0x00, 0x00, 0x02, 0x02, 0x01, 0x00, 0x02, 0x05, 0x05, 0x00, 0x03, 0x07, 0x01, 0x01
        /*0010*/ 	.byte	0x02, 0x03, 0x00, 0x00, 0x02, 0x06, 0x01, 0x00, 0x04, 0x0b, 0x08, 0x00, 0x09, 0x00, 0x00, 0x00
        /*0020*/ 	.byte	0x00, 0x00, 0x00, 0x00


//--------------------- .nv.info._Z10res_floyedPiiii --------------------------
	.section	.nv.info._Z10res_floyedPiiii,"",@"SHT_CUDA_INFO"
	.sectionflags	@""
	.align	4


	//----- nvinfo : EIATTR_CUDA_API_VERSION
	.align		4
        /*0000*/ 	.byte	0x04, 0x37
        /*0002*/ 	.short	(.L_25 - .L_24)
.L_24:
        /*0004*/ 	.word	0x00000082


	//----- nvinfo : EIATTR_KPARAM_INFO
	.align		4
.L_25:
        /*0008*/ 	.byte	0x04, 0x17
        /*000a*/ 	.short	(.L_27 - .L_26)
.L_26:
        /*000c*/ 	.word	0x00000000
        /*0010*/ 	.short	0x0003
        /*0012*/ 	.short	0x0010
        /*0014*/ 	.byte	0x00, 0xf0, 0x11, 0x00


	//----- nvinfo : EIATTR_KPARAM_INFO
	.align		4
.L_27:
        /*0018*/ 	.byte	0x04, 0x17
        /*001a*/ 	.short	(.L_29 - .L_28)
.L_28:
        /*001c*/ 	.word	0x00000000
        /*0020*/ 	.short	0x0002
        /*0022*/ 	.short	0x000c
        /*0024*/ 	.byte	0x00, 0xf0, 0x11, 0x00


	//----- nvinfo : EIATTR_KPARAM_INFO
	.align		4
.L_29:
        /*0028*/ 	.byte	0x04, 0x17
        /*002a*/ 	.short	(.L_31 - .L_30)
.L_30:
        /*002c*/ 	.word	0x00000000
        /*0030*/ 	.short	0x0001
        /*0032*/ 	.short	0x0008
        /*0034*/ 	.byte	0x00, 0xf0, 0x11, 0x00


	//----- nvinfo : EIATTR_KPARAM_INFO
	.align		4
.L_31:
        /*0038*/ 	.byte	0x04, 0x17
        /*003a*/ 	.short	(.L_33 - .L_32)
.L_32:
        /*003c*/ 	.word	0x00000000
        /*0040*/ 	.short	0x0000
        /*0042*/ 	.short	0x0000
        /*0044*/ 	.byte	0x00, 0xf5, 0x21, 0x00


	//----- nvinfo : EIATTR_SPARSE_MMA_MASK
	.align		4
.L_33:
        /*0048*/ 	.byte	0x03, 0x50
        /*004a*/ 	.short	0x0000


	//----- nvinfo : EIATTR_MAXREG_COUNT
	.align		4
        /*004c*/ 	.byte	0x03, 0x1b
        /*004e*/ 	.short	0x00ff


	//----- nvinfo : EIATTR_NUM_BARRIERS
	.align		4
        /*0050*/ 	.byte	0x02, 0x4c
        /*0052*/ 	.byte	0x01
	.zero		1


	//----- nvinfo : EIATTR_MERCURY_ISA_VERSION
	.align		4
        /*0054*/ 	.byte	0x03, 0x5f
        /*0056*/ 	.short	0x0101


	//----- nvinfo : EIATTR_VRC_CTA_INIT_COUNT
	.align		4
        /*0058*/ 	.byte	0x02, 0x4a
	.zero		1
	.zero		1


	//----- nvinfo : EIATTR_EXIT_INSTR_OFFSETS
	.align		4
        /*005c*/ 	.byte	0x04, 0x1c
        /*005e*/ 	.short	(.L_35 - .L_34)


	//   ....[0]....
.L_34:
        /*0060*/ 	.word	0x00000a00


	//   ....[1]....
        /*0064*/ 	.word	0x00000a20


	//----- nvinfo : EIATTR_CBANK_PARAM_SIZE
	.align		4
.L_35:
        /*0068*/ 	.byte	0x03, 0x19
        /*006a*/ 	.short	0x0014


	//----- nvinfo : EIATTR_PARAM_CBANK
	.align		4
        /*006c*/ 	.byte	0x04, 0x0a
        /*006e*/ 	.short	(.L_37 - .L_36)
	.align		4
.L_36:
        /*0070*/ 	.word	index@(.nv.constant0._Z10res_floyedPiiii)
        /*0074*/ 	.short	0x0380
        /*0076*/ 	.short	0x0014


	//----- nvinfo : EIATTR_SW_WAR
	.align		4
.L_37:
        /*0078*/ 	.byte	0x04, 0x36
        /*007a*/ 	.short	(.L_39 - .L_38)
.L_38:
        /*007c*/ 	.word	0x00000008
.L_39:


//--------------------- .nv.info._Z16pivot_row_floyedPiiii --------------------------
	.section	.nv.info._Z16pivot_row_floyedPiiii,"",@"SHT_CUDA_INFO"
	.sectionflags	@""
	.align	4


	//----- nvinfo : EIATTR_CUDA_API_VERSION
	.align		4
        /*0000*/ 	.byte	0x04, 0x37
        /*0002*/ 	.short	(.L_41 - .L_40)
.L_40:
        /*0004*/ 	.word	0x00000082


	//----- nvinfo : EIATTR_KPARAM_INFO
	.align		4
.L_41:
        /*0008*/ 	.byte	0x04, 0x17
        /*000a*/ 	.short	(.L_43 - .L_42)
.L_42:
        /*000c*/ 	.word	0x00000000
        /*0010*/ 	.short	0x0003
        /*0012*/ 	.short	0x0010
        /*0014*/ 	.byte	0x00, 0xf0, 0x11, 0x00


	//----- nvinfo : EIATTR_KPARAM_INFO
	.align		4
.L_43:
        /*0018*/ 	.byte	0x04, 0x17
        /*001a*/ 	.short	(.L_45 - .L_44)
.L_44:
        /*001c*/ 	.word	0x00000000
        /*0020*/ 	.short	0x0002
        /*0022*/ 	.short	0x000c
        /*0024*/ 	.byte	0x00, 0xf0, 0x11, 0x00


	//----- nvinfo : EIATTR_KPARAM_INFO
	.align		4
.L_45:
        /*0028*/ 	.byte	0x04, 0x17
        /*002a*/ 	.short	(.L_47 - .L_46)
.L_46:
        /*002c*/ 	.word	0x00000000
        /*0030*/ 	.short	0x0001
        /*0032*/ 	.short	0x0008
        /*0034*/ 	.byte	0x00, 0xf0, 0x11, 0x00


	//----- nvinfo : EIATTR_KPARAM_INFO
	.align		4
.L_47:
        /*0038*/ 	.byte	0x04, 0x17
        /*003a*/ 	.short	(.L_49 - .L_48)
.L_48:
        /*003c*/ 	.word	0x00000000
        /*0040*/ 	.short	0x0000
        /*0042*/ 	.short	0x0000
        /*0044*/ 	.byte	0x00, 0xf5, 0x21, 0x00


	//----- nvinfo : EIATTR_SPARSE_MMA_MASK
	.align		4
.L_49:
        /*0048*/ 	.byte	0x03, 0x50
        /*004a*/ 	.short	0x0000


	//----- nvinfo : EIATTR_MAXREG_COUNT
	.align		4
        /*004c*/ 	.byte	0x03, 0x1b
        /*004e*/ 	.short	0x00ff


	//----- nvinfo : EIATTR_NUM_BARRIERS
	.align		4
        /*0050*/ 	.byte	0x02, 0x4c
        /*0052*/ 	.byte	0x01
	.zero		1


	//----- nvinfo : EIATTR_MERCURY_ISA_VERSION
	.align		4
        /*0054*/ 	.byte	0x03, 0x5f
        /*0056*/ 	.short	0x0101


	//----- nvinfo : EIATTR_VRC_CTA_INIT_COUNT
	.align		4
        /*0058*/ 	.byte	0x02, 0x4a
	.zero		1
	.zero		1


	//----- nvinfo : EIATTR_EXIT_INSTR_OFFSETS
	.align		4
        /*005c*/ 	.byte	0x04, 0x1c
        /*005e*/ 	.short	(.L_51 - .L_50)


	//   ....[0]....
.L_50:
        /*0060*/ 	.word	0x00000b30


	//----- nvinfo : EIATTR_CBANK_PARAM_SIZE
	.align		4
.L_51:
        /*0064*/ 	.byte	0x03, 0x19
        /*0066*/ 	.short	0x0014


	//----- nvinfo : EIATTR_PARAM_CBANK
	.align		4
        /*0068*/ 	.byte	0x04, 0x0a
        /*006a*/ 	.short	(.L_53 - .L_52)
	.align		4
.L_52:
        /*006c*/ 	.word	index@(.nv.constant0._Z16pivot_row_floyedPiiii)
        /*0070*/ 	.short	0x0380
        /*0072*/ 	.short	0x0014


	//----- nvinfo : EIATTR_SW_WAR
	.align		4
.L_53:
        /*0074*/ 	.byte	0x04, 0x36
        /*0076*/ 	.short	(.L_55 - .L_54)
.L_54:
        /*0078*/ 	.word	0x00000008
.L_55:


//--------------------- .nv.info._Z16pivot_col_floyedPiiii --------------------------
	.section	.nv.info._Z16pivot_col_floyedPiiii,"",@"SHT_CUDA_INFO"
	.sectionflags	@""
	.align	4


	//----- nvinfo : EIATTR_CUDA_API_VERSION
	.align		4
        /*0000*/ 	.byte	0x04, 0x37
        /*0002*/ 	.short	(.L_57 - .L_56)
.L_56:
        /*0004*/ 	.word	0x00000082


	//----- nvinfo : EIATTR_KPARAM_INFO
	.align		4
.L_57:
        /*0008*/ 	.byte	0x04, 0x17
        /*000a*/ 	.short	(.L_59 - .L_58)
.L_58:
        /*000c*/ 	.word	0x00000000
        /*0010*/ 	.short	0x0003
        /*0012*/ 	.short	0x0010
        /*0014*/ 	.byte	0x00, 0xf0, 0x11, 0x00


	//----- nvinfo : EIATTR_KPARAM_INFO
	.align		4
.L_59:
        /*0018*/ 	.byte	0x04, 0x17
        /*001a*/ 	.short	(.L_61 - .L_60)
.L_60:
        /*001c*/ 	.word	0x00000000
        /*0020*/ 	.short	0x0002
        /*0022*/ 	.short	0x000c
        /*0024*/ 	.byte	0x00, 0xf0, 0x11, 0x00


	//----- nvinfo : EIATTR_KPARAM_INFO
	.align		4
.L_61:
        /*0028*/ 	.byte	0x04, 0x17
        /*002a*/ 	.short	(.L_63 - .L_62)
.L_62:
        /*002c*/ 	.word	0x00000000
        /*0030*/ 	.short	0x0001
        /*0032*/ 	.short	0x0008
        /*0034*/ 	.byte	0x00, 0xf0, 0x11, 0x00


	//----- nvinfo : EIATTR_KPARAM_INFO
	.align		4
.L_63:
        /*0038*/ 	.byte	0x04, 0x17
        /*003a*/ 	.short	(.L_65 - .L_64)
.L_64:
        /*003c*/ 	.word	0x00000000
        /*0040*/ 	.short	0x0000
        /*0042*/ 	.short	0x0000
        /*0044*/ 	.byte	0x00, 0xf5, 0x21, 0x00


	//----- nvinfo : EIATTR_SPARSE_MMA_MASK
	.align		4
.L_65:
        /*0048*/ 	.byte	0x03, 0x50
        /*004a*/ 	.short	0x0000


	//----- nvinfo : EIATTR_MAXREG_COUNT
	.align		4
        /*004c*/ 	.byte	0x03, 0x1b
        /*004e*/ 	.short	0x00ff


	//----- nvinfo : EIATTR_NUM_BARRIERS
	.align		4
        /*0050*/ 	.byte	0x02, 0x4c
        /*0052*/ 	.byte	0x01
	.zero		1


	//----- nvinfo : EIATTR_MERCURY_ISA_VERSION
	.align		4
        /*0054*/ 	.byte	0x03, 0x5f
        /*0056*/ 	.short	0x0101


	//----- nvinfo : EIATTR_VRC_CTA_INIT_COUNT
	.align		4
        /*0058*/ 	.byte	0x02, 0x4a
	.zero		1
	.zero		1


	//----- nvinfo : EIATTR_EXIT_INSTR_OFFSETS
	.align		4
        /*005c*/ 	.byte	0x04, 0x1c
        /*005e*/ 	.short	(.L_67 - .L_66)


	//   ....[0]....
.L_66:
        /*0060*/ 	.word	0x00000aa0


	//----- nvinfo : EIATTR_CBANK_PARAM_SIZE
	.align		4
.L_67:
        /*0064*/ 	.byte	0x03, 0x19
        /*0066*/ 	.short	0x0014


	//----- nvinfo : EIATTR_PARAM_CBANK
	.align		4
        /*0068*/ 	.byte	0x04, 0x0a
        /*006a*/ 	.short	(.L_69 - .L_68)
	.align		4
.L_68:
        /*006c*/ 	.word	index@(.nv.constant0._Z16pivot_col_floyedPiiii)
        /*0070*/ 	.short	0x0380
        /*0072*/ 	.short	0x0014


	//----- nvinfo : EIATTR_SW_WAR
	.align		4
.L_69:
        /*0074*/ 	.byte	0x04, 0x36
        /*0076*/ 	.short	(.L_71 - .L_70)
.L_70:
        /*0078*/ 	.word	0x00000008
.L_71:


//--------------------- .nv.info._Z12pivot_floyedPiiii --------------------------
	.section	.nv.info._Z12pivot_floyedPiiii,"",@"SHT_CUDA_INFO"
	.sectionflags	@""
	.align	4


	//----- nvinfo : EIATTR_CUDA_API_VERSION
	.align		4
        /*0000*/ 	.byte	0x04, 0x37
        /*0002*/ 	.short	(.L_73 - .L_72)
.L_72:
        /*0004*/ 	.word	0x00000082


	//----- nvinfo : EIATTR_KPARAM_INFO
	.align		4
.L_73:
        /*0008*/ 	.byte	0x04, 0x17
        /*000a*/ 	.short	(.L_75 - .L_74)
.L_74:
        /*000c*/ 	.word	0x00000000
        /*0010*/ 	.short	0x0003
        /*0012*/ 	.short	0x0010
        /*0014*/ 	.byte	0x00, 0xf0, 0x11, 0x00


	//----- nvinfo : EIATTR_KPARAM_INFO
	.align		4
.L_75:
        /*0018*/ 	.byte	0x04, 0x17
        /*001a*/ 	.short	(.L_77 - .L_76)
.L_76:
        /*001c*/ 	.word	0x00000000
        /*0020*/ 	.short	0x0002
        /*0022*/ 	.short	0x000c
        /*0024*/ 	.byte	0x00, 0xf0, 0x11, 0x00


	//----- nvinfo : EIATTR_KPARAM_INFO
	.align		4
.L_77:
        /*0028*/ 	.byte	0x04, 0x17
        /*002a*/ 	.short	(.L_79 - .L_78)
.L_78:
        /*002c*/ 	.word	0x00000000
        /*0030*/ 	.short	0x0001
        /*0032*/ 	.short	0x0008
        /*0034*/ 	.byte	0x00, 0xf0, 0x11, 0x00


	//----- nvinfo : EIATTR_KPARAM_INFO
	.align		4
.L_79:
        /*0038*/ 	.byte	0x04, 0x17
        /*003a*/ 	.short	(.L_81 - .L_80)
.L_80:
        /*003c*/ 	.word	0x00000000
        /*0040*/ 	.short	0x0000
        /*0042*/ 	.short	0x0000
        /*0044*/ 	.byte	0x00, 0xf5, 0x21, 0x00


	//----- nvinfo : EIATTR_SPARSE_MMA_MASK
	.align		4
.L_81:
        /*0048*/ 	.byte	0x03, 0x50
        /*004a*/ 	.short	0x0000


	//----- nvinfo : EIATTR_MAXREG_COUNT
	.align		4
        /*004c*/ 	.byte	0x03, 0x1b
        /*004e*/ 	.short	0x00ff


	//----- nvinfo : EIATTR_NUM_BARRIERS
	.align		4
        /*0050*/ 	.byte	0x02, 0x4c
        /*0052*/ 	.byte	0x01
	.zero		1


	//----- nvinfo : EIATTR_MERCURY_ISA_VERSION
	.align		4
        /*0054*/ 	.byte	0x03, 0x5f
        /*0056*/ 	.short	0x0101


	//----- nvinfo : EIATTR_VRC_CTA_INIT_COUNT
	.align		4
        /*0058*/ 	.byte	0x02, 0x4a
	.zero		1
	.zero		1


	//----- nvinfo : EIATTR_EXIT_INSTR_OFFSETS
	.align		4
        /*005c*/ 	.byte	0x04, 0x1c
        /*005e*/ 	.short	(.L_83 - .L_82)


	//   ....[0]....
.L_82:
        /*0060*/ 	.word	0x00000a50


	//----- nvinfo : EIATTR_CBANK_PARAM_SIZE
	.align		4
.L_83:
        /*0064*/ 	.byte	0x03, 0x19
        /*0066*/ 	.short	0x0014


	//----- nvinfo : EIATTR_PARAM_CBANK
	.align		4
        /*0068*/ 	.byte	0x04, 0x0a
        /*006a*/ 	.short	(.L_85 - .L_84)
	.align		4
.L_84:
        /*006c*/ 	.word	index@(.nv.constant0._Z12pivot_floyedPiiii)
        /*0070*/ 	.short	0x0380
        /*0072*/ 	.short	0x0014


	//----- nvinfo : EIATTR_SW_WAR
	.align		4
.L_85:
        /*0074*/ 	.byte	0x04, 0x36
        /*0076*/ 	.short	(.L_87 - .L_86)
.L_86:
        /*0078*/ 	.word	0x00000008
.L_87:


//--------------------- .nv.callgraph             --------------------------
	.section	.nv.callgraph,"",@"SHT_CUDA_CALLGRAPH"
	.align	4
	.sectionentsize	8
	.align		4
        /*0000*/ 	.word	0x00000000
	.align		4
        /*0004*/ 	.word	0xffffffff
	.align		4
        /*0008*/ 	.word	0x00000000
	.align		4
        /*000c*/ 	.word	0xfffffffe
	.align		4
        /*0010*/ 	.word	0x00000000
	.align		4
        /*0014*/ 	.word	0xfffffffd
	.align		4
        /*0018*/ 	.word	0x00000000
	.align		4
        /*001c*/ 	.word	0xfffffffc


//--------------------- .text._Z10res_floyedPiiii --------------------------
	.section	.text._Z10res_floyedPiiii,"ax",@progbits
	.align	128
        .global         _Z10res_floyedPiiii
        .type           _Z10res_floyedPiiii,@function
        .size           _Z10res_floyedPiiii,(.L_x_24 - _Z10res_floyedPiiii)
        .other          _Z10res_floyedPiiii,@"STO_CUDA_ENTRY STV_DEFAULT"
_Z10res_floyedPiiii:
.text._Z10res_floyedPiiii:
[----:B------:R-:W-:Y:S08]  /*0000*/  LDC R1, c[0x0][0x37c] ;  /* 0x0000df00ff017b82 */ /* 0x000ff00000000800 */
[----:B------:R-:W0:Y:S01]  /*0010*/  S2UR UR6, SR_CTAID.X ;  /* 0x00000000000679c3 */ /* 0x000e220000002500 */
[----:B------:R-:W1:Y:S01]  /*0020*/  LDCU.64 UR12, c[0x0][0x388] ;  /* 0x00007100ff0c77ac */ /* 0x000e620008000a00 */
[----:B------:R-:W2:Y:S01]  /*0030*/  S2R R0, SR_TID.Y ;  /* 0x0000000000007919 */ /* 0x000ea20000002200 */
[----:B------:R-:W2:Y:S01]  /*0040*/  LDCU UR9, c[0x0][0x390] ;  /* 0x00007200ff0977ac */ /* 0x000ea20008000800 */
[----:B------:R-:W3:Y:S04]  /*0050*/  S2R R5, SR_TID.X ;  /* 0x0000000000057919 */ /* 0x000ee80000002100 */
[----:B------:R-:W4:Y:S01]  /*0060*/  S2UR UR7, SR_CTAID.Y ;  /* 0x00000000000779c3 */ /* 0x000f220000002600 */
[----:B------:R-:W5:Y:S07]  /*0070*/  LDCU.64 UR10, c[0x0][0x358] ;  /* 0x00006b00ff0a77ac */ /* 0x000f6e0008000a00 */
[----:B------:R-:W5:Y:S01]  /*0080*/  LDC.64 R2, c[0x0][0x380] ;  /* 0x0000e000ff027b82 */ /* 0x000f620000000a00 */
[----:B-1----:R-:W-:Y:S01]  /*0090*/  IMAD.U32 R6, RZ, RZ, UR13 ;  /* 0x0000000dff067e24 */ /* 0x002fe2000f8e00ff */
[----:B0-----:R-:W-:-:S02]  /*00a0*/  UISETP.GE.AND UP0, UPT, UR6, UR13, UPT ;  /* 0x0000000d0600728c */ /* 0x001fc4000bf06270 */
[----:B------:R-:W-:Y:S02]  /*00b0*/  UIADD3 UR4, UPT, UPT, UR6, 0x1, URZ ;  /* 0x0000000106047890 */ /* 0x000fe4000fffe0ff */
[----:B----4-:R-:W-:Y:S02]  /*00c0*/  UISETP.GE.AND UP1, UPT, UR7, UR13, UPT ;  /* 0x0000000d0700728c */ /* 0x010fe4000bf26270 */
[----:B------:R-:W-:Y:S01]  /*00d0*/  UIADD3 UR5, UPT, UPT, UR7, 0x1, URZ ;  /* 0x0000000107057890 */ /* 0x000fe2000fffe0ff */
[----:B--2---:R-:W-:-:S04]  /*00e0*/  IMAD R9, R6, UR9, R0 ;  /* 0x0000000906097c24 */ /* 0x004fc8000f8e0200 */
[----:B------:R-:W-:Y:S01]  /*00f0*/  @!UP0 UIADD3 UR4, UPT, UPT, UR6, URZ, URZ ;  /* 0x000000ff06048290 */ /* 0x000fe2000fffe0ff */
[----:B---3--:R-:W-:-:S05]  /*0100*/  IMAD R6, R6, UR9, R5 ;  /* 0x0000000906067c24 */ /* 0x008fca000f8e0205 */
[----:B------:R-:W-:Y:S01]  /*0110*/  IMAD.U32 R4, RZ, RZ, UR4 ;  /* 0x00000004ff047e24 */ /* 0x000fe2000f8e00ff */
[----:B------:R-:W-:-:S03]  /*0120*/  @!UP1 UIADD3 UR5, UPT, UPT, UR7, URZ, URZ ;  /* 0x000000ff07059290 */ /* 0x000fc6000fffe0ff */
[----:B------:R-:W-:-:S03]  /*0130*/  IMAD R4, R4, UR9, R5 ;  /* 0x0000000904047c24 */ /* 0x000fc6000f8e0205 */
[----:B------:R-:W-:Y:S01]  /*0140*/  MOV R7, UR5 ;  /* 0x0000000500077c02 */ /* 0x000fe20008000f00 */
[----:B------:R-:W-:-:S04]  /*0150*/  IMAD R9, R4, UR12, R9 ;  /* 0x0000000c04097c24 */ /* 0x000fc8000f8e0209 */
[----:B------:R-:W-:Y:S02]  /*0160*/  IMAD R7, R7, UR9, R0 ;  /* 0x0000000907077c24 */ /* 0x000fe4000f8e0200 */
[----:B-----5:R-:W-:-:S04]  /*0170*/  IMAD.WIDE R8, R9, 0x4, R2 ;  /* 0x0000000409087825 */ /* 0x020fc800078e0202 */
[----:B------:R-:W-:Y:S02]  /*0180*/  IMAD R11, R6, UR12, R7 ;  /* 0x0000000c060b7c24 */ /* 0x000fe4000f8e0207 */
[----:B------:R0:W2:Y:S02]  /*0190*/  LDG.E R8, desc[UR10][R8.64] ;  /* 0x0000000a08087981 */ /* 0x0000a4000c1e1900 */
[----:B------:R-:W-:-:S06]  /*01a0*/  IMAD.WIDE R10, R11, 0x4, R2 ;  /* 0x000000040b0a7825 */ /* 0x000fcc00078e0202 */
[----:B------:R1:W3:Y:S01]  /*01b0*/  LDG.E R10, desc[UR10][R10.64] ;  /* 0x0000000a0a0a7981 */ /* 0x0002e2000c1e1900 */
[----:B------:R-:W4:Y:S01]  /*01c0*/  S2UR UR6, SR_CgaCtaId ;  /* 0x00000000000679c3 */ /* 0x000f220000008800 */
[----:B------:R-:W-:Y:S01]  /*01d0*/  UIMAD UR4, UR9, UR9, URZ ;  /* 0x00000009090472a4 */ /* 0x000fe2000f8e02ff */
[----:B------:R-:W-:-:S03]  /*01e0*/  UMOV UR5, 0x400 ;  /* 0x0000040000057882 */ /* 0x000fc60000000000 */
[----:B------:R-:W-:Y:S01]  /*01f0*/  USHF.L.U32 UR4, UR4, 0x2, URZ ;  /* 0x0000000204047899 */ /* 0x000fe200080006ff */
[----:B------:R-:W-:Y:S02]  /*0200*/  IMAD R6, R0, UR9, R5 ;  /* 0x0000000900067c24 */ /* 0x000fe4000f8e0205 */
[----:B------:R-:W-:Y:S01]  /*0210*/  IMAD R12, R5, UR9, R0 ;  /* 0x00000009050c7c24 */ /* 0x000fe2000f8e0200 */
[----:B----4-:R-:W-:-:S04]  /*0220*/  ULEA UR5, UR6, UR5, 0x18 ;  /* 0x0000000506057291 */ /* 0x010fc8000f8ec0ff */
[----:B------:R-:W-:Y:S02]  /*0230*/  UIADD3 UR6, UPT, UPT, UR4, UR5, URZ ;  /* 0x0000000504067290 */ /* 0x000fe4000fffe0ff */
[----:B------:R-:W-:-:S04]  /*0240*/  LEA R13, R6, UR5, 0x2 ;  /* 0x00000005060d7c11 */ /* 0x000fc8000f8e10ff */
[----:B0-----:R-:W-:Y:S01]  /*0250*/  LEA R9, R12, UR6, 0x2 ;  /* 0x000000060c097c11 */ /* 0x001fe2000f8e10ff */
[----:B------:R-:W-:Y:S02]  /*0260*/  UISETP.GE.AND UP0, UPT, UR9, 0x1, UPT ;  /* 0x000000010900788c */ /* 0x000fe4000bf06270 */
[----:B------:R-:W-:-:S06]  /*0270*/  UIMAD UR7, UR12, 0x65, URZ ;  /* 0x000000650c0778a4 */ /* 0x000fcc000f8e02ff */
[----:B-1----:R-:W-:Y:S01]  /*0280*/  IMAD.U32 R11, RZ, RZ, UR7 ;  /* 0x00000007ff0b7e24 */ /* 0x002fe2000f8e00ff */
[----:B--2---:R0:W-:Y:S04]  /*0290*/  STS [R13], R8 ;  /* 0x000000080d007388 */ /* 0x0041e80000000800 */
[----:B---3--:R0:W-:Y:S01]  /*02a0*/  STS [R9], R10 ;  /* 0x0000000a09007388 */ /* 0x0081e20000000800 */
[----:B------:R-:W-:Y:S06]  /*02b0*/  BAR.SYNC.DEFER_BLOCKING 0x0 ;  /* 0x0000000000007b1d */ /* 0x000fec0000010000 */
[----:B------:R-:W-:Y:S05]  /*02c0*/  BRA.U !UP0, `(.L_x_0) ;  /* 0x0000000508bc7547 */ /* 0x000fea000b800000 */
[----:B------:R-:W-:Y:S01]  /*02d0*/  UISETP.GE.U32.AND UP0, UPT, UR9, 0x8, UPT ;  /* 0x000000080900788c */ /* 0x000fe2000bf06070 */
[----:B0-----:R-:W-:Y:S01]  /*02e0*/  IMAD.MOV.U32 R8, RZ, RZ, RZ ;  /* 0x000000ffff087224 */ /* 0x001fe200078e00ff */
[----:B------:R-:W-:-:S04]  /*02f0*/  ULOP3.LUT UR7, UR9, 0x7, URZ, 0xc0, !UPT ;  /* 0x0000000709077892 */ /* 0x000fc8000f8ec0ff */
[----:B------:R-:W-:-:S03]  /*0300*/  UISETP.NE.AND UP1, UPT, UR7, URZ, UPT ;  /* 0x000000ff0700728c */ /* 0x000fc6000bf25270 */
[----:B------:R-:W-:Y:S08]  /*0310*/  BRA.U !UP0, `(.L_x_1) ;  /* 0x0000000108c87547 */ /* 0x000ff0000b800000 */
[----:B------:R-:W-:Y:S01]  /*0320*/  ULOP3.LUT UR8, UR9, 0x7ffffff8, URZ, 0xc0, !UPT ;  /* 0x7ffffff809087892 */ /* 0x000fe2000f8ec0ff */
[----:B------:R-:W-:Y:S01]  /*0330*/  LEA R9, R0, UR4, 0x2 ;  /* 0x0000000400097c11 */ /* 0x000fe2000f8e10ff */
[----:B------:R-:W-:-:S04]  /*0340*/  UMOV UR4, UR5 ;  /* 0x0000000500047c82 */ /* 0x000fc80008000000 */
[----:B------:R-:W-:Y:S01]  /*0350*/  MOV R8, UR8 ;  /* 0x0000000800087c02 */ /* 0x000fe20008000f00 */
[----:B------:R-:W-:-:S07]  /*0360*/  IMAD R6, RZ, RZ, -UR8 ;  /* 0x80000008ff067e24 */ /* 0x000fce000f8e02ff */
.L_x_2:
[----:B------:R-:W-:Y:S01]  /*0370*/  LEA R15, R5, UR4, 0x2 ;  /* 0x00000004050f7c11 */ /* 0x000fe2000f8e10ff */
[----:B------:R-:W-:Y:S01]  /*0380*/  LDS R14, [R9+UR4] ;  /* 0x00000004090e7984 */ /* 0x000fe20008000800 */
[----:B------:R-:W-:Y:S01]  /*0390*/  IMAD.U32 R10, RZ, RZ, UR9 ;  /* 0x00000009ff0a7e24 */ /* 0x000fe2000f8e00ff */
[----:B------:R-:W-:Y:S01]  /*03a0*/  IADD3 R13, PT, PT, R9, UR4, RZ ;  /* 0x00000004090d7c10 */ /* 0x000fe2000fffe0ff */
[----:B------:R-:W-:Y:S01]  /*03b0*/  ULEA UR4, UR9, UR4, 0x5 ;  /* 0x0000000409047291 */ /* 0x000fe2000f8e28ff */
[----:B------:R-:W0:Y:S01]  /*03c0*/  LDS R12, [R15] ;  /* 0x000000000f0c7984 */ /* 0x000e220000000800 */
[----:B------:R-:W-:Y:S01]  /*03d0*/  IMAD R19, R10, 0x4, R15 ;  /* 0x000000040a137824 */ /* 0x000fe200078e020f */
[----:B------:R-:W-:Y:S01]  /*03e0*/  IADD3 R6, PT, PT, R6, 0x8, RZ ;  /* 0x0000000806067810 */ /* 0x000fe20007ffe0ff */
[----:B------:R-:W-:-:S03]  /*03f0*/  IMAD R13, R10, 0x4, R13 ;  /* 0x000000040a0d7824 */ /* 0x000fc600078e020d */
[C---:B------:R-:W-:Y:S01]  /*0400*/  LEA R21, R10.reuse, R19, 0x2 ;  /* 0x000000130a157211 */ /* 0x040fe200078e10ff */
[----:B------:R-:W-:Y:S01]  /*0410*/  IMAD R23, R10, 0x4, R13 ;  /* 0x000000040a177824 */ /* 0x000fe200078e020d */
[----:B------:R-:W-:Y:S01]  /*0420*/  ISETP.NE.AND P0, PT, R6, RZ, PT ;  /* 0x000000ff0600720c */ /* 0x000fe20003f05270 */
[----:B------:R-:W-:Y:S02]  /*0430*/  LDS R13, [R13] ;  /* 0x000000000d0d7984 */ /* 0x000fe40000000800 */
[C---:B------:R-:W-:Y:S01]  /*0440*/  IMAD R25, R10.reuse, 0x4, R21 ;  /* 0x000000040a197824 */ /* 0x040fe200078e0215 */
[C---:B------:R-:W-:Y:S01]  /*0450*/  LEA R17, R10.reuse, R23, 0x2 ;  /* 0x000000170a117211 */ /* 0x040fe200078e10ff */
[----:B------:R1:W-:Y:S02]  /*0460*/  LDS R15, [R23] ;  /* 0x00000000170f7984 */ /* 0x0003e40000000800 */
[C---:B------:R-:W-:Y:S02]  /*0470*/  IMAD R27, R10.reuse, 0x4, R25 ;  /* 0x000000040a1b7824 */ /* 0x040fe400078e0219 */
[C---:B------:R-:W-:Y:S01]  /*0480*/  IMAD R29, R10.reuse, 0x4, R17 ;  /* 0x000000040a1d7824 */ /* 0x040fe200078e0211 */
[----:B------:R-:W-:Y:S02]  /*0490*/  LDS R16, [R25] ;  /* 0x0000000019107984 */ /* 0x000fe40000000800 */
[C---:B------:R-:W-:Y:S01]  /*04a0*/  LEA R20, R10.reuse, R27, 0x2 ;  /* 0x0000001b0a147211 */ /* 0x040fe200078e10ff */
[C---:B------:R-:W-:Y:S01]  /*04b0*/  IMAD R24, R10.reuse, 0x4, R29 ;  /* 0x000000040a187824 */ /* 0x040fe200078e021d */
[----:B------:R-:W-:Y:S02]  /*04c0*/  LDS R17, [R17] ;  /* 0x0000000011117984 */ /* 0x000fe40000000800 */
[C---:B------:R-:W-:Y:S01]  /*04d0*/  LEA R26, R10.reuse, R20, 0x2 ;  /* 0x000000140a1a7211 */ /* 0x040fe200078e10ff */
[C---:B------:R-:W-:Y:S01]  /*04e0*/  IMAD R28, R10.reuse, 0x4, R24 ;  /* 0x000000040a1c7824 */ /* 0x040fe200078e0218 */
[----:B------:R-:W-:Y:S02]  /*04f0*/  LDS R18, [R27] ;  /* 0x000000001b127984 */ /* 0x000fe40000000800 */
[C---:B-1----:R-:W-:Y:S01]  /*0500*/  LEA R23, R10.reuse, R26, 0x2 ;  /* 0x0000001a0a177211 */ /* 0x042fe200078e10ff */
[----:B------:R-:W-:Y:S01]  /*0510*/  IMAD R22, R10, 0x4, R28 ;  /* 0x000000040a167824 */ /* 0x000fe200078e021c */
[----:B------:R-:W-:Y:S04]  /*0520*/  LDS R20, [R20] ;  /* 0x0000000014147984 */ /* 0x000fe80000000800 */
[----:B------:R-:W-:Y:S04]  /*0530*/  LDS R10, [R28] ;  /* 0x000000001c0a7984 */ /* 0x000fe80000000800 */
[----:B------:R-:W-:Y:S01]  /*0540*/  LDS R25, [R26] ;  /* 0x000000001a197984 */ /* 0x000fe20000000800 */
[----:B0-----:R-:W-:-:S03]  /*0550*/  VIADDMNMX R11, R14, R12, R11, PT ;  /* 0x0000000c0e0b7246 */ /* 0x001fc6000380010b */
[----:B------:R-:W0:Y:S04]  /*0560*/  LDS R12, [R19] ;  /* 0x00000000130c7984 */ /* 0x000e280000000800 */
[----:B------:R-:W1:Y:S04]  /*0570*/  LDS R14, [R21] ;  /* 0x00000000150e7984 */ /* 0x000e680000000800 */
[----:B------:R-:W2:Y:S04]  /*0580*/  LDS R19, [R29] ;  /* 0x000000001d137984 */ /* 0x000ea80000000800 */
[----:B------:R-:W3:Y:S04]  /*0590*/  LDS R21, [R24] ;  /* 0x0000000018157984 */ /* 0x000ee80000000800 */
[----:B------:R-:W-:Y:S04]  /*05a0*/  LDS R23, [R23] ;  /* 0x0000000017177984 */ /* 0x000fe80000000800 */
[----:B------:R-:W4:Y:S01]  /*05b0*/  LDS R22, [R22] ;  /* 0x0000000016167984 */ /* 0x000f220000000800 */
[----:B0-----:R-:W-:-:S04]  /*05c0*/  VIADDMNMX R11, R13, R12, R11, PT ;  /* 0x0000000c0d0b7246 */ /* 0x001fc8000380010b */
[----:B-1----:R-:W-:-:S04]  /*05d0*/  VIADDMNMX R11, R15, R14, R11, PT ;  /* 0x0000000e0f0b7246 */ /* 0x002fc8000380010b */
[----:B------:R-:W-:-:S04]  /*05e0*/  VIADDMNMX R11, R17, R16, R11, PT ;  /* 0x00000010110b7246 */ /* 0x000fc8000380010b */
[----:B--2---:R-:W-:-:S04]  /*05f0*/  VIADDMNMX R11, R19, R18, R11, PT ;  /* 0x00000012130b7246 */ /* 0x004fc8000380010b */
[----:B---3--:R-:W-:-:S04]  /*0600*/  VIADDMNMX R11, R21, R20, R11, PT ;  /* 0x00000014150b7246 */ /* 0x008fc8000380010b */
[----:B------:R-:W-:-:S04]  /*0610*/  VIADDMNMX R11, R10, R25, R11, PT ;  /* 0x000000190a0b7246 */ /* 0x000fc8000380010b */
[----:B----4-:R-:W-:Y:S01]  /*0620*/  VIADDMNMX R11, R22, R23, R11, PT ;  /* 0x00000017160b7246 */ /* 0x010fe2000380010b */
[----:B------:R-:W-:Y:S06]  /*0630*/  @P0 BRA `(.L_x_2) ;  /* 0xfffffffc004c0947 */ /* 0x000fec000383ffff */
.L_x_1:
[----:B------:R-:W-:Y:S05]  /*0640*/  BRA.U !UP1, `(.L_x_0) ;  /* 0x0000000109dc7547 */ /* 0x000fea000b800000 */
[----:B------:R-:W-:Y:S02]  /*0650*/  UISETP.GE.U32.AND UP0, UPT, UR7, 0x4, UPT ;  /* 0x000000040700788c */ /* 0x000fe4000bf06070 */
[----:B------:R-:W-:-:S04]  /*0660*/  ULOP3.LUT UR4, UR9, 0x3, URZ, 0xc0, !UPT ;  /* 0x0000000309047892 */ /* 0x000fc8000f8ec0ff */
[----:B------:R-:W-:-:S03]  /*0670*/  UISETP.NE.AND UP1, UPT, UR4, URZ, UPT ;  /* 0x000000ff0400728c */ /* 0x000fc6000bf25270 */
[----:B------:R-:W-:Y:S08]  /*0680*/  BRA.U !UP0, `(.L_x_3) ;  /* 0x0000000108607547 */ /* 0x000ff0000b800000 */
[C---:B------:R-:W-:Y:S02]  /*0690*/  IMAD R9, R8.reuse, UR9, R0 ;  /* 0x0000000908097c24 */ /* 0x040fe4000f8e0200 */
[C---:B------:R-:W-:Y:S01]  /*06a0*/  IMAD R6, R8.reuse, UR9, R5 ;  /* 0x0000000908067c24 */ /* 0x040fe2000f8e0205 */
[----:B------:R-:W-:Y:S01]  /*06b0*/  IADD3 R8, PT, PT, R8, 0x4, RZ ;  /* 0x0000000408087810 */ /* 0x000fe20007ffe0ff */
[----:B------:R-:W-:Y:S01]  /*06c0*/  IMAD.U32 R19, RZ, RZ, UR9 ;  /* 0x00000009ff137e24 */ /* 0x000fe2000f8e00ff */
[----:B------:R-:W-:Y:S02]  /*06d0*/  LEA R9, R9, UR6, 0x2 ;  /* 0x0000000609097c11 */ /* 0x000fe4000f8e10ff */
[----:B------:R-:W-:-:S03]  /*06e0*/  LEA R6, R6, UR5, 0x2 ;  /* 0x0000000506067c11 */ /* 0x000fc6000f8e10ff */
[C---:B------:R-:W-:Y:S01]  /*06f0*/  IMAD R14, R19.reuse, 0x4, R9 ;  /* 0x00000004130e7824 */ /* 0x040fe200078e0209 */
[C---:B------:R-:W-:Y:S01]  /*0700*/  LEA R12, R19.reuse, R6, 0x2 ;  /* 0x00000006130c7211 */ /* 0x040fe200078e10ff */
[----:B------:R-:W-:Y:S02]  /*0710*/  LDS R10, [R9] ;  /* 0x00000000090a7984 */ /* 0x000fe40000000800 */
[C---:B------:R-:W-:Y:S01]  /*0720*/  IMAD R16, R19.reuse, 0x4, R14 ;  /* 0x0000000413107824 */ /* 0x040fe200078e020e */
[C---:B------:R-:W-:Y:S01]  /*0730*/  LEA R15, R19.reuse, R12, 0x2 ;  /* 0x0000000c130f7211 */ /* 0x040fe200078e10ff */
[----:B------:R-:W0:Y:S02]  /*0740*/  LDS R6, [R6] ;  /* 0x0000000006067984 */ /* 0x000e240000000800 */
[C---:B------:R-:W-:Y:S01]  /*0750*/  IMAD R20, R19.reuse, 0x4, R16 ;  /* 0x0000000413147824 */ /* 0x040fe200078e0210 */
[----:B------:R-:W-:Y:S01]  /*0760*/  LEA R18, R19, R15, 0x2 ;  /* 0x0000000f13127211 */ /* 0x000fe200078e10ff */
[----:B------:R-:W-:Y:S04]  /*0770*/  LDS R13, [R12] ;  /* 0x000000000c0d7984 */ /* 0x000fe80000000800 */
[----:B------:R-:W1:Y:S04]  /*0780*/  LDS R14, [R14] ;  /* 0x000000000e0e7984 */ /* 0x000e680000000800 */
[----:B------:R-:W-:Y:S04]  /*0790*/  LDS R17, [R15] ;  /* 0x000000000f117984 */ /* 0x000fe80000000800 */
[----:B------:R-:W2:Y:S04]  /*07a0*/  LDS R16, [R16] ;  /* 0x0000000010107984 */ /* 0x000ea80000000800 */
[----:B------:R-:W-:Y:S04]  /*07b0*/  LDS R19, [R18] ;  /* 0x0000000012137984 */ /* 0x000fe80000000800 */
[----:B------:R-:W3:Y:S01]  /*07c0*/  LDS R20, [R20] ;  /* 0x0000000014147984 */ /* 0x000ee20000000800 */
[----:B0-----:R-:W-:-:S04]  /*07d0*/  VIADDMNMX R6, R10, R6, R11, PT ;  /* 0x000000060a067246 */ /* 0x001fc8000380010b */
[----:B-1----:R-:W-:-:S04]  /*07e0*/  VIADDMNMX R6, R14, R13, R6, PT ;  /* 0x0000000d0e067246 */ /* 0x002fc80003800106 */
[----:B--2---:R-:W-:-:S04]  /*07f0*/  VIADDMNMX R6, R16, R17, R6, PT ;  /* 0x0000001110067246 */ /* 0x004fc80003800106 */
[----:B---3--:R-:W-:-:S07]  /*0800*/  VIADDMNMX R11, R20, R19, R6, PT ;  /* 0x00000013140b7246 */ /* 0x008fce0003800106 */
.L_x_3:
[----:B------:R-:W-:Y:S05]  /*0810*/  BRA.U !UP1, `(.L_x_0) ;  /* 0x0000000109687547 */ /* 0x000fea000b800000 */
[----:B------:R-:W-:Y:S02]  /*0820*/  UISETP.NE.AND UP0, UPT, UR4, 0x1, UPT ;  /* 0x000000010400788c */ /* 0x000fe4000bf05270 */
[----:B------:R-:W-:-:S04]  /*0830*/  ULOP3.LUT UR7, UR9, 0x1, URZ, 0xc0, !UPT ;  /* 0x0000000109077892 */ /* 0x000fc8000f8ec0ff */
[----:B------:R-:W-:-:S03]  /*0840*/  UISETP.NE.U32.AND UP1, UPT, UR7, 0x1, UPT ;  /* 0x000000010700788c */ /* 0x000fc6000bf25070 */
[----:B------:R-:W-:Y:S08]  /*0850*/  BRA.U !UP0, `(.L_x_4) ;  /* 0x0000000108387547 */ /* 0x000ff0000b800000 */
[C---:B------:R-:W-:Y:S02]  /*0860*/  IMAD R6, R8.reuse, UR9, R5 ;  /* 0x0000000908067c24 */ /* 0x040fe4000f8e0205 */
[C---:B------:R-:W-:Y:S01]  /*0870*/  IMAD R9, R8.reuse, UR9, R0 ;  /* 0x0000000908097c24 */ /* 0x040fe2000f8e0200 */
[----:B------:R-:W-:Y:S01]  /*0880*/  IADD3 R8, PT, PT, R8, 0x2, RZ ;  /* 0x0000000208087810 */ /* 0x000fe20007ffe0ff */
[----:B------:R-:W-:Y:S01]  /*0890*/  IMAD.U32 R14, RZ, RZ, UR9 ;  /* 0x00000009ff0e7e24 */ /* 0x000fe2000f8e00ff */
[----:B------:R-:W-:Y:S02]  /*08a0*/  LEA R6, R6, UR5, 0x2 ;  /* 0x0000000506067c11 */ /* 0x000fe4000f8e10ff */
[----:B------:R-:W-:Y:S02]  /*08b0*/  LEA R9, R9, UR6, 0x2 ;  /* 0x0000000609097c11 */ /* 0x000fe4000f8e10ff */
[C---:B------:R-:W-:Y:S01]  /*08c0*/  LEA R12, R14.reuse, R6, 0x2 ;  /* 0x000000060e0c7211 */ /* 0x040fe200078e10ff */
[----:B------:R-:W-:Y:S02]  /*08d0*/  LDS R10, [R6] ;  /* 0x00000000060a7984 */ /* 0x000fe40000000800 */
[----:B------:R-:W-:-:S02]  /*08e0*/  IMAD R14, R14, 0x4, R9 ;  /* 0x000000040e0e7824 */ /* 0x000fc400078e0209 */
[----:B------:R-:W0:Y:S04]  /*08f0*/  LDS R9, [R9] ;  /* 0x0000000009097984 */ /* 0x000e280000000800 */
[----:B------:R-:W-:Y:S04]  /*0900*/  LDS R13, [R12] ;  /* 0x000000000c0d7984 */ /* 0x000fe80000000800 */
[----:B------:R-:W1:Y:S01]  /*0910*/  LDS R14, [R14] ;  /* 0x000000000e0e7984 */ /* 0x000e620000000800 */
[----:B0-----:R-:W-:-:S04]  /*0920*/  VIADDMNMX R10, R9, R10, R11, PT ;  /* 0x0000000a090a7246 */ /* 0x001fc8000380010b */
[----:B-1----:R-:W-:-:S07]  /*0930*/  VIADDMNMX R11, R14, R13, R10, PT ;  /* 0x0000000d0e0b7246 */ /* 0x002fce000380010a */
.L_x_4:
[----:B------:R-:W-:Y:S05]  /*0940*/  BRA.U UP1, `(.L_x_0) ;  /* 0x00000001011c7547 */ /* 0x000fea000b800000 */
[C---:B------:R-:W-:Y:S02]  /*0950*/  IMAD R0, R8.reuse, UR9, R0 ;  /* 0x0000000908007c24 */ /* 0x040fe4000f8e0200 */
[----:B------:R-:W-:-:S03]  /*0960*/  IMAD R5, R8, UR9, R5 ;  /* 0x0000000908057c24 */ /* 0x000fc6000f8e0205 */
[----:B------:R-:W-:Y:S02]  /*0970*/  LEA R6, R0, UR6, 0x2 ;  /* 0x0000000600067c11 */ /* 0x000fe4000f8e10ff */
[----:B------:R-:W-:-:S04]  /*0980*/  LEA R5, R5, UR5, 0x2 ;  /* 0x0000000505057c11 */ /* 0x000fc8000f8e10ff */
[----:B------:R-:W-:Y:S04]  /*0990*/  LDS R6, [R6] ;  /* 0x0000000006067984 */ /* 0x000fe80000000800 */
[----:B------:R-:W0:Y:S02]  /*09a0*/  LDS R0, [R5] ;  /* 0x0000000005007984 */ /* 0x000e240000000800 */
[----:B0-----:R-:W-:-:S07]  /*09b0*/  VIADDMNMX R11, R6, R0, R11, PT ;  /* 0x00000000060b7246 */ /* 0x001fce000380010b */
.L_x_0:
[----:B------:R-:W-:-:S04]  /*09c0*/  IMAD R7, R4, UR12, R7 ;  /* 0x0000000c04077c24 */ /* 0x000fc8000f8e0207 */
[----:B------:R-:W-:-:S05]  /*09d0*/  IMAD.WIDE R2, R7, 0x4, R2 ;  /* 0x0000000407027825 */ /* 0x000fca00078e0202 */
[----:B------:R-:W2:Y:S02]  /*09e0*/  LDG.E R0, desc[UR10][R2.64] ;  /* 0x0000000a02007981 */ /* 0x000ea4000c1e1900 */
[----:B--2---:R-:W-:-:S13]  /*09f0*/  ISETP.GE.AND P0, PT, R11, R0, PT ;  /* 0x000000000b00720c */ /* 0x004fda0003f06270 */
[----:B------:R-:W-:Y:S05]  /*0a00*/  @P0 EXIT ;  /* 0x000000000000094d */ /* 0x000fea0003800000 */
[----:B------:R-:W-:Y:S01]  /*0a10*/  STG.E desc[UR10][R2.64], R11 ;  /* 0x0000000b02007986 */ /* 0x000fe2000c10190a */
[----:B------:R-:W-:Y:S05]  /*0a20*/  EXIT ;  /* 0x000000000000794d */ /* 0x000fea0003800000 */
.L_x_5:
[----:B------:R-:W-:-:S00]  /*0a30*/  BRA `(.L_x_5) ;  /* 0xfffffffc00fc7947 */ /* 0x000fc0000383ffff */
[----:B------:R-:W-:-:S00]  /*0a40*/  NOP ;  /* 0x0000000000007918 */ /* 0x000fc00000000000 */
        /* <DEDUP_REMOVED lines=11> */
.L_x_24:


//--------------------- .text._Z16pivot_row_floyedPiiii --------------------------
	.section	.text._Z16pivot_row_floyedPiiii,"ax",@progbits
	.align	128
        .global         _Z16pivot_row_floyedPiiii
        .type           _Z16pivot_row_floyedPiiii,@function
        .size           _Z16pivot_row_floyedPiiii,(.L_x_25 - _Z16pivot_row_floyedPiiii)
        .other          _Z16pivot_row_floyedPiiii,@"STO_CUDA_ENTRY STV_DEFAULT"
_Z16pivot_row_floyedPiiii:
.text._Z16pivot_row_floyedPiiii:
[----:B------:R-:W-:Y:S08]  /*0000*/  LDC R1, c[0x0][0x37c] ;  /* 0x0000df00ff017b82 */ /* 0x000ff00000000800 */
[----:B------:R-:W0:Y:S01]  /*0010*/  S2UR UR5, SR_CTAID.X ;  /* 0x00000000000579c3 */ /* 0x000e220000002500 */
[----:B------:R-:W0:Y:S01]  /*0020*/  LDCU.64 UR8, c[0x0][0x388] ;  /* 0x00007100ff0877ac */ /* 0x000e220008000a00 */
[----:B------:R-:W1:Y:S01]  /*0030*/  S2R R6, SR_TID.X ;  /* 0x0000000000067919 */ /* 0x000e620000002100 */
[----:B------:R-:W2:Y:S01]  /*0040*/  LDCU.64 UR6, c[0x0][0x358] ;  /* 0x00006b00ff0677ac */ /* 0x000ea20008000a00 */
[----:B------:R-:W3:Y:S04]  /*0050*/  S2R R0, SR_TID.Y ;  /* 0x0000000000007919 */ /* 0x000ee80000002200 */
[----:B------:R-:W1:Y:S08]  /*0060*/  LDC R5, c[0x0][0x390] ;  /* 0x0000e400ff057b82 */ /* 0x000e700000000800 */
[----:B------:R-:W4:Y:S01]  /*0070*/  LDC.64 R8, c[0x0][0x380] ;  /* 0x0000e000ff087b82 */ /* 0x000f220000000a00 */
[----:B0-----:R-:W-:-:S02]  /*0080*/  UISETP.GE.AND UP0, UPT, UR5, UR9, UPT ;  /* 0x000000090500728c */ /* 0x001fc4000bf06270 */
[----:B------:R-:W-:Y:S01]  /*0090*/  UIADD3 UR4, UPT, UPT, UR5, 0x1, URZ ;  /* 0x0000000105047890 */ /* 0x000fe2000fffe0ff */
[----:B-1----:R-:W-:-:S08]  /*00a0*/  IMAD R2, R5, UR9, R6 ;  /* 0x0000000905027c24 */ /* 0x002fd0000f8e0206 */
[----:B------:R-:W-:Y:S01]  /*00b0*/  @!UP0 UIADD3 UR4, UPT, UPT, UR5, URZ, URZ ;  /* 0x000000ff05048290 */ /* 0x000fe2000fffe0ff */
[----:B---3--:R-:W-:-:S05]  /*00c0*/  IMAD R3, R5, UR9, R0 ;  /* 0x0000000905037c24 */ /* 0x008fca000f8e0200 */
[----:B------:R-:W-:Y:S02]  /*00d0*/  IMAD R7, R5, UR4, R0 ;  /* 0x0000000405077c24 */ /* 0x000fe4000f8e0200 */
[C---:B------:R-:W-:Y:S02]  /*00e0*/  IMAD R11, R2.reuse, UR8, R3 ;  /* 0x00000008020b7c24 */ /* 0x040fe4000f8e0203 */
[----:B------:R-:W-:-:S04]  /*00f0*/  IMAD R7, R2, UR8, R7 ;  /* 0x0000000802077c24 */ /* 0x000fc8000f8e0207 */
[----:B----4-:R-:W-:-:S04]  /*0100*/  IMAD.WIDE R2, R7, 0x4, R8 ;  /* 0x0000000407027825 */ /* 0x010fc800078e0208 */
[----:B------:R-:W-:Y:S01]  /*0110*/  IMAD.WIDE R8, R11, 0x4, R8 ;  /* 0x000000040b087825 */ /* 0x000fe200078e0208 */
[----:B--2---:R-:W2:Y:S05]  /*0120*/  LDG.E R13, desc[UR6][R2.64] ;  /* 0x00000006020d7981 */ /* 0x004eaa000c1e1900 */
[----:B------:R-:W3:Y:S01]  /*0130*/  LDG.E R8, desc[UR6][R8.64] ;  /* 0x0000000608087981 */ /* 0x000ee2000c1e1900 */
[----:B------:R-:W0:Y:S01]  /*0140*/  S2UR UR5, SR_CgaCtaId ;  /* 0x00000000000579c3 */ /* 0x000e220000008800 */
[----:B------:R-:W-:Y:S01]  /*0150*/  UMOV UR4, 0x400 ;  /* 0x0000040000047882 */ /* 0x000fe20000000000 */
[CC--:B------:R-:W-:Y:S01]  /*0160*/  IMAD R4, R5.reuse, R5.reuse, RZ ;  /* 0x0000000505047224 */ /* 0x0c0fe200078e02ff */
[----:B------:R-:W-:Y:S01]  /*0170*/  ISETP.GE.AND P0, PT, R5, 0x1, PT ;  /* 0x000000010500780c */ /* 0x000fe20003f06270 */
[----:B------:R-:W-:-:S02]  /*0180*/  IMAD R7, R6, R5, RZ ;  /* 0x0000000506077224 */ /* 0x000fc400078e02ff */
[----:B------:R-:W-:Y:S02]  /*0190*/  IMAD.SHL.U32 R11, R4, 0x4, RZ ;  /* 0x00000004040b7824 */ /* 0x000fe400078e00ff */
[----:B------:R-:W-:Y:S01]  /*01a0*/  IMAD.IADD R15, R7, 0x1, R0 ;  /* 0x00000001070f7824 */ /* 0x000fe200078e0200 */
[----:B0-----:R-:W-:-:S06]  /*01b0*/  ULEA UR4, UR5, UR4, 0x18 ;  /* 0x0000000405047291 */ /* 0x001fcc000f8ec0ff */
[----:B------:R-:W-:-:S04]  /*01c0*/  VIADD R4, R11, UR4 ;  /* 0x000000040b047c36 */ /* 0x000fc80008000000 */
[C---:B------:R-:W-:Y:S01]  /*01d0*/  IMAD R6, R15.reuse, 0x4, R4 ;  /* 0x000000040f067824 */ /* 0x040fe200078e0204 */
[----:B------:R-:W-:-:S04]  /*01e0*/  LEA R15, R15, UR4, 0x2 ;  /* 0x000000040f0f7c11 */ /* 0x000fc8000f8e10ff */
[----:B--2---:R0:W-:Y:S04]  /*01f0*/  STS [R6], R13 ;  /* 0x0000000d06007388 */ /* 0x0041e80000000800 */
[----:B---3--:R0:W-:Y:S01]  /*0200*/  STS [R15], R8 ;  /* 0x000000080f007388 */ /* 0x0081e20000000800 */
[----:B------:R-:W-:Y:S06]  /*0210*/  BAR.SYNC.DEFER_BLOCKING 0x0 ;  /* 0x0000000000007b1d */ /* 0x000fec0000010000 */
[----:B------:R-:W-:Y:S05]  /*0220*/  @!P0 BRA `(.L_x_6) ;  /* 0x0000000800388947 */ /* 0x000fea0003800000 */
[C---:B------:R-:W-:Y:S01]  /*0230*/  ISETP.GE.U32.AND P1, PT, R5.reuse, 0x8, PT ;  /* 0x000000080500780c */ /* 0x040fe20003f26070 */
[----:B0-----:R-:W-:Y:S01]  /*0240*/  HFMA2 R8, -RZ, RZ, 0, 0 ;  /* 0x00000000ff087431 */ /* 0x001fe200000001ff */
[----:B------:R-:W-:-:S04]  /*0250*/  LOP3.LUT R18, R5, 0x7, RZ, 0xc0, !PT ;  /* 0x0000000705127812 */ /* 0x000fc800078ec0ff */
[----:B------:R-:W-:-:S07]  /*0260*/  ISETP.NE.AND P0, PT, R18, RZ, PT ;  /* 0x000000ff1200720c */ /* 0x000fce0003f05270 */
[----:B------:R-:W-:Y:S06]  /*0270*/  @!P1 BRA `(.L_x_7) ;  /* 0x0000000400089947 */ /* 0x000fec0003800000 */
[----:B------:R-:W-:Y:S01]  /*0280*/  LEA R9, R7, UR4, 0x2 ;  /* 0x0000000407097c11 */ /* 0x000fe2000f8e10ff */
[----:B------:R-:W-:Y:S01]  /*0290*/  IMAD R10, R0, 0x4, R11 ;  /* 0x00000004000a7824 */ /* 0x000fe200078e020b */
[----:B------:R-:W-:-:S03]  /*02a0*/  LOP3.LUT R8, R5, 0x7ffffff8, RZ, 0xc0, !PT ;  /* 0x7ffffff805087812 */ /* 0x000fc600078ec0ff */
[----:B------:R-:W-:Y:S01]  /*02b0*/  VIADD R10, R10, UR4 ;  /* 0x000000040a0a7c36 */ /* 0x000fe20008000000 */
[----:B------:R-:W-:Y:S01]  /*02c0*/  IADD3 R11, PT, PT, -R8, RZ, RZ ;  /* 0x000000ff080b7210 */ /* 0x000fe20007ffe1ff */
[----:B------:R-:W-:-:S07]  /*02d0*/  VIADD R9, R9, 0x10 ;  /* 0x0000001009097836 */ /* 0x000fce0000000000 */
.L_x_8:
[----:B------:R-:W-:Y:S01]  /*02e0*/  LDS R12, [R6] ;  /* 0x00000000060c7984 */ /* 0x000fe20000000800 */
[----:B------:R-:W-:-:S03]  /*02f0*/  IADD3 R11, PT, PT, R11, 0x8, RZ ;  /* 0x000000080b0b7810 */ /* 0x000fc60007ffe0ff */
[----:B------:R-:W-:Y:S01]  /*0300*/  LDS R13, [R9+-0x10] ;  /* 0xfffff000090d7984 */ /* 0x000fe20000000800 */
[----:B------:R-:W-:-:S03]  /*0310*/  ISETP.NE.AND P1, PT, R11, RZ, PT ;  /* 0x000000ff0b00720c */ /* 0x000fc60003f25270 */
[----:B0-----:R-:W0:Y:S02]  /*0320*/  LDS R14, [R10] ;  /* 0x000000000a0e7984 */ /* 0x001e240000000800 */
[----:B0-----:R-:W-:Y:S01]  /*0330*/  VIADDMNMX R13, R14, R13, R12, PT ;  /* 0x0000000d0e0d7246 */ /* 0x001fe2000380010c */
[C-C-:B------:R-:W-:Y:S02]  /*0340*/  IMAD R14, R5.reuse, 0x4, R10.reuse ;  /* 0x00000004050e7824 */ /* 0x140fe400078e020a */
[C---:B------:R-:W-:Y:S02]  /*0350*/  IMAD R10, R5.reuse, 0x20, R10 ;  /* 0x00000020050a7824 */ /* 0x040fe400078e020a */
[----:B------:R-:W-:Y:S01]  /*0360*/  STS [R6], R13 ;  /* 0x0000000d06007388 */ /* 0x000fe20000000800 */
[----:B------:R-:W-:Y:S06]  /*0370*/  BAR.SYNC.DEFER_BLOCKING 0x0 ;  /* 0x0000000000007b1d */ /* 0x000fec0000010000 */
[----:B------:R-:W-:Y:S04]  /*0380*/  LDS R12, [R6] ;  /* 0x00000000060c7984 */ /* 0x000fe80000000800 */
[----:B------:R-:W-:Y:S04]  /*0390*/  LDS R15, [R9+-0xc] ;  /* 0xfffff400090f7984 */ /* 0x000fe80000000800 */
[----:B------:R-:W0:Y:S02]  /*03a0*/  LDS R16, [R14] ;  /* 0x000000000e107984 */ /* 0x000e240000000800 */
[----:B0-----:R-:W-:Y:S01]  /*03b0*/  VIADDMNMX R15, R16, R15, R12, PT ;  /* 0x0000000f100f7246 */ /* 0x001fe2000380010c */
[----:B------:R-:W-:-:S04]  /*03c0*/  IMAD R16, R5, 0x4, R14 ;  /* 0x0000000405107824 */ /* 0x000fc800078e020e */
[----:B------:R-:W-:Y:S01]  /*03d0*/  STS [R6], R15 ;  /* 0x0000000f06007388 */ /* 0x000fe20000000800 */
[----:B------:R-:W-:Y:S01]  /*03e0*/  IMAD R20, R5, 0x4, R16 ;  /* 0x0000000405147824 */ /* 0x000fe200078e0210 */
[----:B------:R-:W-:Y:S06]  /*03f0*/  BAR.SYNC.DEFER_BLOCKING 0x0 ;  /* 0x0000000000007b1d */ /* 0x000fec0000010000 */
[----:B------:R-:W-:Y:S04]  /*0400*/  LDS R12, [R6] ;  /* 0x00000000060c7984 */ /* 0x000fe80000000800 */
[----:B------:R-:W-:Y:S04]  /*0410*/  LDS R17, [R9+-0x8] ;  /* 0xfffff80009117984 */ /* 0x000fe80000000800 */
[----:B------:R-:W0:Y:S02]  /*0420*/  LDS R13, [R16] ;  /* 0x00000000100d7984 */ /* 0x000e240000000800 */
[----:B0-----:R-:W-:-:S05]  /*0430*/  VIADDMNMX R13, R13, R17, R12, PT ;  /* 0x000000110d0d7246 */ /* 0x001fca000380010c */
[----:B------:R-:W-:Y:S01]  /*0440*/  STS [R6], R13 ;  /* 0x0000000d06007388 */ /* 0x000fe20000000800 */
[----:B------:R-:W-:Y:S06]  /*0450*/  BAR.SYNC.DEFER_BLOCKING 0x0 ;  /* 0x0000000000007b1d */ /* 0x000fec0000010000 */
[----:B------:R-:W-:Y:S04]  /*0460*/  LDS R12, [R6] ;  /* 0x00000000060c7984 */ /* 0x000fe80000000800 */
[----:B------:R-:W-:Y:S04]  /*0470*/  LDS R17, [R9+-0x4] ;  /* 0xfffffc0009117984 */ /* 0x000fe80000000800 */
[----:B------:R-:W0:Y:S02]  /*0480*/  LDS R14, [R20] ;  /* 0x00000000140e7984 */ /* 0x000e240000000800 */
[----:B0-----:R-:W-:-:S02]  /*0490*/  VIADDMNMX R17, R14, R17, R12, PT ;  /* 0x000000110e117246 */ /* 0x001fc4000380010c */
[----:B------:R-:W-:-:S03]  /*04a0*/  LEA R14, R5, R20, 0x2 ;  /* 0x00000014050e7211 */ /* 0x000fc600078e10ff */
[----:B------:R-:W-:Y:S02]  /*04b0*/  STS [R6], R17 ;  /* 0x0000001106007388 */ /* 0x000fe40000000800 */
[C---:B------:R-:W-:Y:S01]  /*04c0*/  IMAD R16, R5.reuse, 0x4, R14 ;  /* 0x0000000405107824 */ /* 0x040fe200078e020e */
[----:B------:R-:W-:Y:S03]  /*04d0*/  BAR.SYNC.DEFER_BLOCKING 0x0 ;  /* 0x0000000000007b1d */ /* 0x000fe60000010000 */
[----:B------:R-:W-:-:S03]  /*04e0*/  IMAD R20, R5, 0x4, R16 ;  /* 0x0000000405147824 */ /* 0x000fc600078e0210 */
[----:B------:R-:W-:Y:S04]  /*04f0*/  LDS R12, [R6] ;  /* 0x00000000060c7984 */ /* 0x000fe80000000800 */
[----:B------:R-:W-:Y:S04]  /*0500*/  LDS R15, [R9] ;  /* 0x00000000090f7984 */ /* 0x000fe80000000800 */
[----:B------:R0:W1:Y:S02]  /*0510*/  LDS R13, [R14] ;  /* 0x000000000e0d7984 */ /* 0x0000640000000800 */
[----:B0-----:R-:W-:Y:S01]  /*0520*/  IMAD R14, R5, 0x4, R20 ;  /* 0x00000004050e7824 */ /* 0x001fe200078e0214 */
[----:B-1----:R-:W-:-:S05]  /*0530*/  VIADDMNMX R13, R13, R15, R12, PT ;  /* 0x0000000f0d0d7246 */ /* 0x002fca000380010c */
[----:B------:R-:W-:Y:S01]  /*0540*/  STS [R6], R13 ;  /* 0x0000000d06007388 */ /* 0x000fe20000000800 */
[----:B------:R-:W-:Y:S06]  /*0550*/  BAR.SYNC.DEFER_BLOCKING 0x0 ;  /* 0x0000000000007b1d */ /* 0x000fec0000010000 */
[----:B------:R-:W-:Y:S04]  /*0560*/  LDS R12, [R6] ;  /* 0x00000000060c7984 */ /* 0x000fe80000000800 */
[----:B------:R-:W-:Y:S04]  /*0570*/  LDS R15, [R9+0x4] ;  /* 0x00000400090f7984 */ /* 0x000fe80000000800 */
[----:B------:R-:W0:Y:S02]  /*0580*/  LDS R17, [R16] ;  /* 0x0000000010117984 */ /* 0x000e240000000800 */
[----:B0-----:R-:W-:-:S05]  /*0590*/  VIADDMNMX R15, R17, R15, R12, PT ;  /* 0x0000000f110f7246 */ /* 0x001fca000380010c */
        /* <DEDUP_REMOVED lines=9> */
[----:B------:R-:W-:Y:S04]  /*0630*/  LDS R12, [R6] ;  /* 0x00000000060c7984 */ /* 0x000fe80000000800 */
[----:B------:R0:W1:Y:S02]  /*0640*/  LDS R15, [R9+0xc] ;  /* 0x00000c00090f7984 */ /* 0x0000640000000800 */
[----:B0-----:R-:W-:Y:S01]  /*0650*/  VIADD R9, R9, 0x20 ;  /* 0x0000002009097836 */ /* 0x001fe20000000000 */
[----:B-1----:R-:W-:-:S05]  /*0660*/  VIADDMNMX R15, R14, R15, R12, PT ;  /* 0x0000000f0e0f7246 */ /* 0x002fca000380010c */
[----:B------:R0:W-:Y:S01]  /*0670*/  STS [R6], R15 ;  /* 0x0000000f06007388 */ /* 0x0001e20000000800 */
[----:B------:R-:W-:Y:S06]  /*0680*/  BAR.SYNC.DEFER_BLOCKING 0x0 ;  /* 0x0000000000007b1d */ /* 0x000fec0000010000 */
[----:B------:R-:W-:Y:S05]  /*0690*/  @P1 BRA `(.L_x_8) ;  /* 0xfffffffc00101947 */ /* 0x000fea000383ffff */
.L_x_7:
[----:B------:R-:W-:Y:S05]  /*06a0*/  @!P0 BRA `(.L_x_6) ;  /* 0x0000000400188947 */ /* 0x000fea0003800000 */
[----:B------:R-:W-:Y:S02]  /*06b0*/  ISETP.GE.U32.AND P0, PT, R18, 0x4, PT ;  /* 0x000000041200780c */ /* 0x000fe40003f06070 */
[----:B0-----:R-:W-:-:S04]  /*06c0*/  LOP3.LUT R15, R5, 0x3, RZ, 0xc0, !PT ;  /* 0x00000003050f7812 */ /* 0x001fc800078ec0ff */
[----:B------:R-:W-:-:S07]  /*06d0*/  ISETP.NE.AND P1, PT, R15, RZ, PT ;  /* 0x000000ff0f00720c */ /* 0x000fce0003f25270 */
[----:B------:R-:W-:Y:S06]  /*06e0*/  @!P0 BRA `(.L_x_9) ;  /* 0x0000000000808947 */ /* 0x000fec0003800000 */
[----:B------:R-:W-:Y:S02]  /*06f0*/  IMAD.IADD R9, R7, 0x1, R8 ;  /* 0x0000000107097824 */ /* 0x000fe400078e0208 */
[C---:B------:R-:W-:Y:S01]  /*0700*/  IMAD R11, R8.reuse, R5, R0 ;  /* 0x00000005080b7224 */ /* 0x040fe200078e0200 */
[----:B------:R-:W-:Y:S02]  /*0710*/  IADD3 R8, PT, PT, R8, 0x4, RZ ;  /* 0x0000000408087810 */ /* 0x000fe40007ffe0ff */
[----:B------:R-:W-:Y:S02]  /*0720*/  LEA R10, R9, UR4, 0x2 ;  /* 0x00000004090a7c11 */ /* 0x000fe4000f8e10ff */
[----:B------:R-:W-:Y:S01]  /*0730*/  LEA R14, R11, R4, 0x2 ;  /* 0x000000040b0e7211 */ /* 0x000fe200078e10ff */
[----:B------:R-:W-:Y:S04]  /*0740*/  LDS R9, [R6] ;  /* 0x0000000006097984 */ /* 0x000fe80000000800 */
[----:B------:R-:W-:Y:S01]  /*0750*/  LDS R12, [R10] ;  /* 0x000000000a0c7984 */ /* 0x000fe20000000800 */
[----:B------:R-:W-:-:S03]  /*0760*/  IMAD R16, R5, 0x4, R14 ;  /* 0x0000000405107824 */ /* 0x000fc600078e020e */
[----:B------:R-:W0:Y:S01]  /*0770*/  LDS R11, [R14] ;  /* 0x000000000e0b7984 */ /* 0x000e220000000800 */
[----:B------:R-:W-:Y:S01]  /*0780*/  IMAD R18, R5, 0x4, R16 ;  /* 0x0000000405127824 */ /* 0x000fe200078e0210 */
        /* <DEDUP_REMOVED lines=12> */
[----:B0-----:R-:W-:Y:S01]  /*0850*/  VIADDMNMX R9, R9, R13, R12, PT ;  /* 0x0000000d09097246 */ /* 0x001fe2000380010c */
[----:B------:R-:W-:-:S04]  /*0860*/  IMAD R13, R5, 0x4, R18 ;  /* 0x00000004050d7824 */ /* 0x000fc800078e0212 */
[----:B------:R-:W-:Y:S01]  /*0870*/  STS [R6], R9 ;  /* 0x0000000906007388 */ /* 0x000fe20000000800 */
[----:B------:R-:W-:Y:S06]  /*0880*/  BAR.SYNC.DEFER_BLOCKING 0x0 ;  /* 0x0000000000007b1d */ /* 0x000fec0000010000 */
[----:B------:R-:W-:Y:S04]  /*0890*/  LDS R12, [R10+0xc] ;  /* 0x00000c000a0c7984 */ /* 0x000fe80000000800 */
[----:B------:R-:W-:Y:S04]  /*08a0*/  LDS R13, [R13] ;  /* 0x000000000d0d7984 */ /* 0x000fe80000000800 */
[----:B------:R-:W0:Y:S02]  /*08b0*/  LDS R11, [R6] ;  /* 0x00000000060b7984 */ /* 0x000e240000000800 */
[----:B0-----:R-:W-:-:S05]  /*08c0*/  VIADDMNMX R11, R13, R12, R11, PT ;  /* 0x0000000c0d0b7246 */ /* 0x001fca000380010b */
[----:B------:R0:W-:Y:S01]  /*08d0*/  STS [R6], R11 ;  /* 0x0000000b06007388 */ /* 0x0001e20000000800 */
[----:B------:R-:W-:Y:S06]  /*08e0*/  BAR.SYNC.DEFER_BLOCKING 0x0 ;  /* 0x0000000000007b1d */ /* 0x000fec0000010000 */
.L_x_9:
[----:B------:R-:W-:Y:S05]  /*08f0*/  @!P1 BRA `(.L_x_6) ;  /* 0x0000000000849947 */ /* 0x000fea0003800000 */
[----:B------:R-:W-:Y:S02]  /*0900*/  ISETP.NE.AND P0, PT, R15, 0x1, PT ;  /* 0x000000010f00780c */ /* 0x000fe40003f05270 */
[----:B------:R-:W-:-:S04]  /*0910*/  LOP3.LUT R9, R5, 0x1, RZ, 0xc0, !PT ;  /* 0x0000000105097812 */ /* 0x000fc800078ec0ff */
[----:B------:R-:W-:-:S07]  /*0920*/  ISETP.NE.U32.AND P1, PT, R9, 0x1, PT ;  /* 0x000000010900780c */ /* 0x000fce0003f25070 */
[----:B------:R-:W-:Y:S06]  /*0930*/  @!P0 BRA `(.L_x_10) ;  /* 0x0000000000488947 */ /* 0x000fec0003800000 */
[----:B------:R-:W-:Y:S02]  /*0940*/  IMAD.IADD R9, R7, 0x1, R8 ;  /* 0x0000000107097824 */ /* 0x000fe400078e0208 */
[C---:B0-----:R-:W-:Y:S01]  /*0950*/  IMAD R11, R8.reuse, R5, R0 ;  /* 0x00000005080b7224 */ /* 0x041fe200078e0200 */
[----:B------:R-:W-:Y:S02]  /*0960*/  IADD3 R8, PT, PT, R8, 0x2, RZ ;  /* 0x0000000208087810 */ /* 0x000fe40007ffe0ff */
[----:B------:R-:W-:Y:S01]  /*0970*/  LEA R13, R9, UR4, 0x2 ;  /* 0x00000004090d7c11 */ /* 0x000fe2000f8e10ff */
[----:B------:R-:W-:Y:S01]  /*0980*/  IMAD R14, R11, 0x4, R4 ;  /* 0x000000040b0e7824 */ /* 0x000fe200078e0204 */
[----:B------:R-:W-:Y:S03]  /*0990*/  LDS R9, [R6] ;  /* 0x0000000006097984 */ /* 0x000fe60000000800 */
[----:B------:R-:W-:Y:S01]  /*09a0*/  IMAD R12, R5, 0x4, R14 ;  /* 0x00000004050c7824 */ /* 0x000fe200078e020e */
[----:B------:R-:W-:Y:S04]  /*09b0*/  LDS R10, [R13] ;  /* 0x000000000d0a7984 */ /* 0x000fe80000000800 */
[----:B------:R-:W0:Y:S02]  /*09c0*/  LDS R11, [R14] ;  /* 0x000000000e0b7984 */ /* 0x000e240000000800 */
[----:B0-----:R-:W-:-:S05]  /*09d0*/  VIADDMNMX R9, R11, R10, R9, PT ;  /* 0x0000000a0b097246 */ /* 0x001fca0003800109 */
        /* <DEDUP_REMOVED lines=8> */
.L_x_10:
[----:B------:R-:W-:Y:S05]  /*0a60*/  @P1 BRA `(.L_x_6) ;  /* 0x0000000000281947 */ /* 0x000fea0003800000 */
[----:B------:R-:W-:Y:S02]  /*0a70*/  IMAD.IADD R7, R7, 0x1, R8 ;  /* 0x0000000107077824 */ /* 0x000fe400078e0208 */
[----:B------:R-:W-:Y:S02]  /*0a80*/  IMAD R5, R8, R5, R0 ;  /* 0x0000000508057224 */ /* 0x000fe400078e0200 */
[----:B------:R-:W-:Y:S01]  /*0a90*/  LDS R0, [R6] ;  /* 0x0000000006007984 */ /* 0x000fe20000000800 */
[----:B------:R-:W-:Y:S01]  /*0aa0*/  LEA R7, R7, UR4, 0x2 ;  /* 0x0000000407077c11 */ /* 0x000fe2000f8e10ff */
[----:B------:R-:W-:-:S05]  /*0ab0*/  IMAD R5, R5, 0x4, R4 ;  /* 0x0000000405057824 */ /* 0x000fca00078e0204 */
[----:B------:R-:W-:Y:S04]  /*0ac0*/  LDS R7, [R7] ;  /* 0x0000000007077984 */ /* 0x000fe80000000800 */
[----:B------:R-:W2:Y:S02]  /*0ad0*/  LDS R5, [R5] ;  /* 0x0000000005057984 */ /* 0x000ea40000000800 */
[----:B--2---:R-:W-:-:S05]  /*0ae0*/  VIADDMNMX R9, R5, R7, R0, PT ;  /* 0x0000000705097246 */ /* 0x004fca0003800100 */
[----:B------:R2:W-:Y:S01]  /*0af0*/  STS [R6], R9 ;  /* 0x0000000906007388 */ /* 0x0005e20000000800 */
[----:B------:R-:W-:Y:S06]  /*0b00*/  BAR.SYNC.DEFER_BLOCKING 0x0 ;  /* 0x0000000000007b1d */ /* 0x000fec0000010000 */
.L_x_6:
[----:B------:R-:W3:Y:S04]  /*0b10*/  LDS R5, [R6] ;  /* 0x0000000006057984 */ /* 0x000ee80000000800 */
[----:B---3--:R-:W-:Y:S01]  /*0b20*/  STG.E desc[UR6][R2.64], R5 ;  /* 0x0000000502007986 */ /* 0x008fe2000c101906 */
[----:B------:R-:W-:Y:S05]  /*0b30*/  EXIT ;  /* 0x000000000000794d */ /* 0x000fea0003800000 */
.L_x_11:
        /* <DEDUP_REMOVED lines=12> */
.L_x_25:


//--------------------- .text._Z16pivot_col_floyedPiiii --------------------------
	.section	.text._Z16pivot_col_floyedPiiii,"ax",@progbits
	.align	128
        .global         _Z16pivot_col_floyedPiiii
        .type           _Z16pivot_col_floyedPiiii,@function
        .size           _Z16pivot_col_floyedPiiii,(.L_x_26 - _Z16pivot_col_floyedPiiii)
        .other          _Z16pivot_col_floyedPiiii,@"STO_CUDA_ENTRY STV_DEFAULT"
_Z16pivot_col_floyedPiiii:
.text._Z16pivot_col_floyedPiiii:
[----:B------:R-:W-:Y:S08]  /*0000*/  LDC R1, c[0x0][0x37c] ;  /* 0x0000df00ff017b82 */ /* 0x000ff00000000800 */
[----:B------:R-:W0:Y:S01]  /*0010*/  S2UR UR5, SR_CTAID.X ;  /* 0x00000000000579c3 */ /* 0x000e220000002500 */
[----:B------:R-:W0:Y:S01]  /*0020*/  LDCU.64 UR8, c[0x0][0x388] ;  /* 0x00007100ff0877ac */ /* 0x000e220008000a00 */
[----:B------:R-:W1:Y:S01]  /*0030*/  S2R R6, SR_TID.Y ;  /* 0x0000000000067919 */ /* 0x000e620000002200 */
[----:B------:R-:W2:Y:S01]  /*0040*/  LDCU.64 UR6, c[0x0][0x358] ;  /* 0x00006b00ff0677ac */ /* 0x000ea20008000a00 */
[----:B------:R-:W3:Y:S04]  /*0050*/  S2R R0, SR_TID.X ;  /* 0x0000000000007919 */ /* 0x000ee80000002100 */
        /* <DEDUP_REMOVED lines=8> */
[--C-:B------:R-:W-:Y:S02]  /*00e0*/  IMAD R9, R2, UR8, R3.reuse ;  /* 0x0000000802097c24 */ /* 0x100fe4000f8e0203 */
[----:B------:R-:W-:-:S04]  /*00f0*/  IMAD R7, R4, UR8, R3 ;  /* 0x0000000804077c24 */ /* 0x000fc8000f8e0203 */
[----:B----4-:R-:W-:-:S04]  /*0100*/  IMAD.WIDE R2, R7, 0x4, R10 ;  /* 0x0000000407027825 */ /* 0x010fc800078e020a */
[----:B------:R-:W-:Y:S01]  /*0110*/  IMAD.WIDE R10, R9, 0x4, R10 ;  /* 0x00000004090a7825 */ /* 0x000fe200078e020a */
[----:B--2---:R-:W2:Y:S05]  /*0120*/  LDG.E R13, desc[UR6][R2.64] ;  /* 0x00000006020d7981 */ /* 0x004eaa000c1e1900 */
[----:B------:R-:W3:Y:S01]  /*0130*/  LDG.E R10, desc[UR6][R10.64] ;  /* 0x000000060a0a7981 */ /* 0x000ee2000c1e1900 */
[----:B------:R-:W-:Y:S01]  /*0140*/  MOV R4, 0x400 ;  /* 0x0000040000047802 */ /* 0x000fe20000000f00 */
[CC--:B------:R-:W-:Y:S01]  /*0150*/  IMAD R9, R5.reuse, R5.reuse, RZ ;  /* 0x0000000505097224 */ /* 0x0c0fe200078e02ff */
[----:B------:R-:W-:Y:S01]  /*0160*/  ISETP.GE.AND P0, PT, R5, 0x1, PT ;  /* 0x000000010500780c */ /* 0x000fe20003f06270 */
[----:B------:R-:W0:Y:S01]  /*0170*/  S2R R7, SR_CgaCtaId ;  /* 0x0000000000077919 */ /* 0x000e220000008800 */
[-C--:B------:R-:W-:Y:S01]  /*0180*/  IMAD R15, R0, R5.reuse, R6 ;  /* 0x00000005000f7224 */ /* 0x080fe200078e0206 */
[----:B0-----:R-:W-:Y:S01]  /*0190*/  LEA R4, R7, R4, 0x18 ;  /* 0x0000000407047211 */ /* 0x001fe200078ec0ff */
[----:B------:R-:W-:-:S04]  /*01a0*/  IMAD R7, R6, R5, RZ ;  /* 0x0000000506077224 */ /* 0x000fc800078e02ff */
[----:B------:R-:W-:Y:S02]  /*01b0*/  IMAD R6, R9, 0x4, R4 ;  /* 0x0000000409067824 */ /* 0x000fe400078e0204 */
[----:B------:R-:W-:Y:S02]  /*01c0*/  IMAD.IADD R9, R7, 0x1, R0 ;  /* 0x0000000107097824 */ /* 0x000fe400078e0200 */
[----:B------:R-:W-:Y:S02]  /*01d0*/  IMAD R8, R15, 0x4, R6 ;  /* 0x000000040f087824 */ /* 0x000fe400078e0206 */
[----:B------:R-:W-:-:S03]  /*01e0*/  IMAD R9, R9, 0x4, R4 ;  /* 0x0000000409097824 */ /* 0x000fc600078e0204 */
        /* <DEDUP_REMOVED lines=9> */
[----:B------:R-:W-:Y:S01]  /*0280*/  IMAD.IADD R9, R0, 0x1, R5 ;  /* 0x0000000100097824 */ /* 0x000fe200078e0205 */
[----:B------:R-:W-:Y:S01]  /*0290*/  LOP3.LUT R10, R5, 0x7ffffff8, RZ, 0xc0, !PT ;  /* 0x7ffffff8050a7812 */ /* 0x000fe200078ec0ff */
[----:B------:R-:W-:Y:S02]  /*02a0*/  IMAD R11, R7, 0x4, R4 ;  /* 0x00000004070b7824 */ /* 0x000fe400078e0204 */
[----:B------:R-:W-:-:S04]  /*02b0*/  IMAD.SHL.U32 R9, R9, 0x4, RZ ;  /* 0x0000000409097824 */ /* 0x000fc800078e00ff */
[----:B------:R-:W-:Y:S01]  /*02c0*/  IMAD R12, R9, R5, R4 ;  /* 0x00000005090c7224 */ /* 0x000fe200078e0204 */
[----:B------:R-:W-:Y:S01]  /*02d0*/  IADD3 R9, PT, PT, R11, 0x10, RZ ;  /* 0x000000100b097810 */ /* 0x000fe20007ffe0ff */
[----:B------:R-:W-:Y:S02]  /*02e0*/  IMAD.MOV R11, RZ, RZ, -R10 ;  /* 0x000000ffff0b7224 */ /* 0x000fe400078e0a0a */
[----:B------:R-:W-:-:S07]  /*02f0*/  VIADD R12, R12, 0x10 ;  /* 0x000000100c0c7836 */ /* 0x000fce0000000000 */
.L_x_14:
[----:B------:R-:W-:Y:S01]  /*0300*/  LDS R13, [R8] ;  /* 0x00000000080d7984 */ /* 0x000fe20000000800 */
[----:B------:R-:W-:-:S03]  /*0310*/  VIADD R11, R11, 0x8 ;  /* 0x000000080b0b7836 */ /* 0x000fc60000000000 */
[----:B------:R-:W-:Y:S02]  /*0320*/  LDS R14, [R12+-0x10] ;  /* 0xfffff0000c0e7984 */ /* 0x000fe40000000800 */
[----:B------:R-:W-:Y:S02]  /*0330*/  ISETP.NE.AND P1, PT, R11, RZ, PT ;  /* 0x000000ff0b00720c */ /* 0x000fe40003f25270 */
[----:B0-----:R-:W0:Y:S02]  /*0340*/  LDS R15, [R9+-0x10] ;  /* 0xfffff000090f7984 */ /* 0x001e240000000800 */
[----:B0-----:R-:W-:-:S05]  /*0350*/  VIADDMNMX R13, R15, R14, R13, PT ;  /* 0x0000000e0f0d7246 */ /* 0x001fca000380010d */
[----:B------:R-:W-:Y:S01]  /*0360*/  STS [R8], R13 ;  /* 0x0000000d08007388 */ /* 0x000fe20000000800 */
[----:B------:R-:W-:Y:S06]  /*0370*/  BAR.SYNC.DEFER_BLOCKING 0x0 ;  /* 0x0000000000007b1d */ /* 0x000fec0000010000 */
[----:B------:R-:W-:Y:S04]  /*0380*/  LDS R14, [R8] ;  /* 0x00000000080e7984 */ /* 0x000fe80000000800 */
[----:B------:R-:W-:Y:S04]  /*0390*/  LDS R15, [R12+-0xc] ;  /* 0xfffff4000c0f7984 */ /* 0x000fe80000000800 */
[----:B------:R-:W0:Y:S02]  /*03a0*/  LDS R16, [R9+-0xc] ;  /* 0xfffff40009107984 */ /* 0x000e240000000800 */
        /* <DEDUP_REMOVED lines=16> */
[----:B------:R-:W-:Y:S04]  /*04b0*/  LDS R15, [R12] ;  /* 0x000000000c0f7984 */ /* 0x000fe80000000800 */
[----:B------:R-:W0:Y:S02]  /*04c0*/  LDS R16, [R9] ;  /* 0x0000000009107984 */ /* 0x000e240000000800 */
[----:B0-----:R-:W-:-:S05]  /*04d0*/  VIADDMNMX R15, R16, R15, R14, PT ;  /* 0x0000000f100f7246 */ /* 0x001fca000380010e */
[----:B------:R-:W-:Y:S01]  /*04e0*/  STS [R8], R15 ;  /* 0x0000000f08007388 */ /* 0x000fe20000000800 */
[----:B------:R-:W-:Y:S06]  /*04f0*/  BAR.SYNC.DEFER_BLOCKING 0x0 ;  /* 0x0000000000007b1d */ /* 0x000fec0000010000 */
[----:B------:R-:W-:Y:S04]  /*0500*/  LDS R14, [R8] ;  /* 0x00000000080e7984 */ /* 0x000fe80000000800 */
[----:B------:R-:W-:Y:S04]  /*0510*/  LDS R17, [R12+0x4] ;  /* 0x000004000c117984 */ /* 0x000fe80000000800 */
[----:B------:R-:W0:Y:S02]  /*0520*/  LDS R16, [R9+0x4] ;  /* 0x0000040009107984 */ /* 0x000e240000000800 */
        /* <DEDUP_REMOVED lines=10> */
[----:B------:R0:W-:Y:S04]  /*05d0*/  LDS R15, [R12+0xc] ;  /* 0x00000c000c0f7984 */ /* 0x0001e80000000800 */
[----:B------:R1:W2:Y:S01]  /*05e0*/  LDS R16, [R9+0xc] ;  /* 0x00000c0009107984 */ /* 0x0002a20000000800 */
[----:B0-----:R-:W-:Y:S01]  /*05f0*/  IADD3 R12, PT, PT, R12, 0x20, RZ ;  /* 0x000000200c0c7810 */ /* 0x001fe20007ffe0ff */
[----:B-1----:R-:W-:Y:S01]  /*0600*/  VIADD R9, R9, 0x20 ;  /* 0x0000002009097836 */ /* 0x002fe20000000000 */
[----:B--2---:R-:W-:-:S05]  /*0610*/  VIADDMNMX R15, R16, R15, R14, PT ;  /* 0x0000000f100f7246 */ /* 0x004fca000380010e */
[----:B------:R0:W-:Y:S01]  /*0620*/  STS [R8], R15 ;  /* 0x0000000f08007388 */ /* 0x0001e20000000800 */
[----:B------:R-:W-:Y:S06]  /*0630*/  BAR.SYNC.DEFER_BLOCKING 0x0 ;  /* 0x0000000000007b1d */ /* 0x000fec0000010000 */
[----:B------:R-:W-:Y:S05]  /*0640*/  @P1 BRA `(.L_x_14) ;  /* 0xfffffffc002c1947 */ /* 0x000fea000383ffff */
.L_x_13:
[----:B------:R-:W-:Y:S05]  /*0650*/  @!P0 BRA `(.L_x_12) ;  /* 0x0000000400088947 */ /* 0x000fea0003800000 */
[----:B------:R-:W-:Y:S02]  /*0660*/  ISETP.GE.U32.AND P0, PT, R18, 0x4, PT ;  /* 0x000000041200780c */ /* 0x000fe40003f06070 */
[----:B------:R-:W-:-:S04]  /*0670*/  LOP3.LUT R16, R5, 0x3, RZ, 0xc0, !PT ;  /* 0x0000000305107812 */ /* 0x000fc800078ec0ff */
[----:B------:R-:W-:-:S07]  /*0680*/  ISETP.NE.AND P1, PT, R16, RZ, PT ;  /* 0x000000ff1000720c */ /* 0x000fce0003f25270 */
[----:B------:R-:W-:Y:S06]  /*0690*/  @!P0 BRA `(.L_x_15) ;  /* 0x0000000000748947 */ /* 0x000fec0003800000 */
[--C-:B------:R-:W-:Y:S02]  /*06a0*/  IMAD.IADD R13, R7, 0x1, R10.reuse ;  /* 0x00000001070d7824 */ /* 0x100fe400078e020a */
[----:B------:R-:W-:Y:S02]  /*06b0*/  IMAD R9, R0, R5, R10 ;  /* 0x0000000500097224 */ /* 0x000fe400078e020a */
[----:B------:R-:W-:Y:S01]  /*06c0*/  VIADD R10, R10, 0x4 ;  /* 0x000000040a0a7836 */ /* 0x000fe20000000000 */
[----:B------:R-:W-:Y:S01]  /*06d0*/  LEA R13, R13, R4, 0x2 ;  /* 0x000000040d0d7211 */ /* 0x000fe200078e10ff */
[----:B------:R-:W-:Y:S02]  /*06e0*/  IMAD R11, R9, 0x4, R6 ;  /* 0x00000004090b7824 */ /* 0x000fe400078e0206 */
[----:B------:R-:W-:Y:S04]  /*06f0*/  LDS R9, [R8] ;  /* 0x0000000008097984 */ /* 0x000fe80000000800 */
[----:B------:R-:W-:Y:S04]  /*0700*/  LDS R12, [R11] ;  /* 0x000000000b0c7984 */ /* 0x000fe80000000800 */
[----:B------:R-:W1:Y:S02]  /*0710*/  LDS R14, [R13] ;  /* 0x000000000d0e7984 */ /* 0x000e640000000800 */
[----:B-1----:R-:W-:-:S05]  /*0720*/  VIADDMNMX R9, R14, R12, R9, PT ;  /* 0x0000000c0e097246 */ /* 0x002fca0003800109 */
[----:B------:R-:W-:Y:S01]  /*0730*/  STS [R8], R9 ;  /* 0x0000000908007388 */ /* 0x000fe20000000800 */
[----:B------:R-:W-:Y:S06]  /*0740*/  BAR.SYNC.DEFER_BLOCKING 0x0 ;  /* 0x0000000000007b1d */ /* 0x000fec0000010000 */
[----:B------:R-:W-:Y:S04]  /*0750*/  LDS R12, [R8] ;  /* 0x00000000080c7984 */ /* 0x000fe80000000800 */
[----:B0-----:R-:W-:Y:S04]  /*0760*/  LDS R15, [R11+0x4] ;  /* 0x000004000b0f7984 */ /* 0x001fe80000000800 */
        /* <DEDUP_REMOVED lines=10> */
[----:B------:R-:W-:Y:S04]  /*0810*/  LDS R12, [R11+0xc] ;  /* 0x00000c000b0c7984 */ /* 0x000fe80000000800 */
[----:B------:R-:W-:Y:S04]  /*0820*/  LDS R14, [R13+0xc] ;  /* 0x00000c000d0e7984 */ /* 0x000fe80000000800 */
[----:B------:R-:W0:Y:S02]  /*0830*/  LDS R9, [R8] ;  /* 0x0000000008097984 */ /* 0x000e240000000800 */
[----:B0-----:R-:W-:-:S05]  /*0840*/  VIADDMNMX R9, R14, R12, R9, PT ;  /* 0x0000000c0e097246 */ /* 0x001fca0003800109 */
[----:B------:R1:W-:Y:S01]  /*0850*/  STS [R8], R9 ;  /* 0x0000000908007388 */ /* 0x0003e20000000800 */
[----:B------:R-:W-:Y:S06]  /*0860*/  BAR.SYNC.DEFER_BLOCKING 0x0 ;  /* 0x0000000000007b1d */ /* 0x000fec0000010000 */
.L_x_15:
[----:B------:R-:W-:Y:S05]  /*0870*/  @!P1 BRA `(.L_x_12) ;  /* 0x0000000000809947 */ /* 0x000fea0003800000 */
[----:B------:R-:W-:Y:S02]  /*0880*/  ISETP.NE.AND P0, PT, R16, 0x1, PT ;  /* 0x000000011000780c */ /* 0x000fe40003f05270 */
[----:B-1----:R-:W-:-:S04]  /*0890*/  LOP3.LUT R9, R5, 0x1, RZ, 0xc0, !PT ;  /* 0x0000000105097812 */ /* 0x002fc800078ec0ff */
[----:B------:R-:W-:-:S07]  /*08a0*/  ISETP.NE.U32.AND P1, PT, R9, 0x1, PT ;  /* 0x000000010900780c */ /* 0x000fce0003f25070 */
[----:B------:R-:W-:Y:S06]  /*08b0*/  @!P0 BRA `(.L_x_16) ;  /* 0x0000000000448947 */ /* 0x000fec0003800000 */
[--C-:B------:R-:W-:Y:S02]  /*08c0*/  IMAD.IADD R11, R7, 0x1, R10.reuse ;  /* 0x00000001070b7824 */ /* 0x100fe400078e020a */
[----:B------:R-:W-:Y:S02]  /*08d0*/  IMAD R9, R0, R5, R10 ;  /* 0x0000000500097224 */ /* 0x000fe400078e020a */
[----:B------:R-:W-:Y:S01]  /*08e0*/  VIADD R10, R10, 0x2 ;  /* 0x000000020a0a7836 */ /* 0x000fe20000000000 */
[----:B0-----:R-:W-:Y:S01]  /*08f0*/  LEA R15, R11, R4, 0x2 ;  /* 0x000000040b0f7211 */ /* 0x001fe200078e10ff */
[----:B------:R-:W-:Y:S02]  /*0900*/  IMAD R14, R9, 0x4, R6 ;  /* 0x00000004090e7824 */ /* 0x000fe400078e0206 */
[----:B------:R-:W-:Y:S04]  /*0910*/  LDS R9, [R8] ;  /* 0x0000000008097984 */ /* 0x000fe80000000800 */
[----:B------:R-:W-:Y:S04]  /*0920*/  LDS R12, [R14] ;  /* 0x000000000e0c7984 */ /* 0x000fe80000000800 */
[----:B------:R-:W0:Y:S02]  /*0930*/  LDS R11, [R15] ;  /* 0x000000000f0b7984 */ /* 0x000e240000000800 */
        /* <DEDUP_REMOVED lines=9> */
.L_x_16:
[----:B------:R-:W-:Y:S05]  /*09d0*/  @P1 BRA `(.L_x_12) ;  /* 0x0000000000281947 */ /* 0x000fea0003800000 */
[--C-:B------:R-:W-:Y:S02]  /*09e0*/  IMAD R5, R0, R5, R10.reuse ;  /* 0x0000000500057224 */ /* 0x100fe400078e020a */
[----:B------:R-:W-:Y:S01]  /*09f0*/  IMAD.IADD R7, R7, 0x1, R10 ;  /* 0x0000000107077824 */ /* 0x000fe200078e020a */
[----:B------:R-:W-:Y:S02]  /*0a00*/  LDS R0, [R8] ;  /* 0x0000000008007984 */ /* 0x000fe40000000800 */
[----:B------:R-:W-:Y:S01]  /*0a10*/  LEA R5, R5, R6, 0x2 ;  /* 0x0000000605057211 */ /* 0x000fe200078e10ff */
[----:B------:R-:W-:-:S05]  /*0a20*/  IMAD R7, R7, 0x4, R4 ;  /* 0x0000000407077824 */ /* 0x000fca00078e0204 */
[----:B------:R-:W-:Y:S04]  /*0a30*/  LDS R5, [R5] ;  /* 0x0000000005057984 */ /* 0x000fe80000000800 */
[----:B------:R-:W2:Y:S02]  /*0a40*/  LDS R7, [R7] ;  /* 0x0000000007077984 */ /* 0x000ea40000000800 */
[----:B--2---:R-:W-:-:S05]  /*0a50*/  VIADDMNMX R9, R7, R5, R0, PT ;  /* 0x0000000507097246 */ /* 0x004fca0003800100 */
[----:B------:R2:W-:Y:S01]  /*0a60*/  STS [R8], R9 ;  /* 0x0000000908007388 */ /* 0x0005e20000000800 */
[----:B------:R-:W-:Y:S06]  /*0a70*/  BAR.SYNC.DEFER_BLOCKING 0x0 ;  /* 0x0000000000007b1d */ /* 0x000fec0000010000 */
.L_x_12:
[----:B------:R-:W3:Y:S04]  /*0a80*/  LDS R5, [R8] ;  /* 0x0000000008057984 */ /* 0x000ee80000000800 */
[----:B---3--:R-:W-:Y:S01]  /*0a90*/  STG.E desc[UR6][R2.64], R5 ;  /* 0x0000000502007986 */ /* 0x008fe2000c101906 */
[----:B------:R-:W-:Y:S05]  /*0aa0*/  EXIT ;  /* 0x000000000000794d */ /* 0x000fea0003800000 */
.L_x_17:
        /* <DEDUP_REMOVED lines=13> */
.L_x_26:


//--------------------- .text._Z12pivot_floyedPiiii --------------------------
	.section	.text._Z12pivot_floyedPiiii,"ax",@progbits
	.align	128
        .global         _Z12pivot_floyedPiiii
        .type           _Z12pivot_floyedPiiii,@function
        .size           _Z12pivot_floyedPiiii,(.L_x_27 - _Z12pivot_floyedPiiii)
        .other          _Z12pivot_floyedPiiii,@"STO_CUDA_ENTRY STV_DEFAULT"
_Z12pivot_floyedPiiii:
.text._Z12pivot_floyedPiiii:
[----:B------:R-:W-:Y:S01]  /*0000*/  LDC R1, c[0x0][0x37c] ;  /* 0x0000df00ff017b82 */ /* 0x000fe20000000800 */
[----:B------:R-:W0:Y:S07]  /*0010*/  S2R R6, SR_TID.X ;  /* 0x0000000000067919 */ /* 0x000e2e0000002100 */
[----:B------:R-:W0:Y:S01]  /*0020*/  LDC R5, c[0x0][0x390] ;  /* 0x0000e400ff057b82 */ /* 0x000e220000000800 */
[----:B------:R-:W0:Y:S01]  /*0030*/  LDCU.64 UR4, c[0x0][0x388] ;  /* 0x00007100ff0477ac */ /* 0x000e220008000a00 */
[----:B------:R-:W1:Y:S01]  /*0040*/  S2R R0, SR_TID.Y ;  /* 0x0000000000007919 */ /* 0x000e620000002200 */
[----:B------:R-:W2:Y:S05]  /*0050*/  LDCU.64 UR6, c[0x0][0x358] ;  /* 0x00006b00ff0677ac */ /* 0x000eaa0008000a00 */
[----:B------:R-:W3:Y:S01]  /*0060*/  LDC.64 R2, c[0x0][0x380] ;  /* 0x0000e000ff027b82 */ /* 0x000ee20000000a00 */
[----:B0-----:R-:W-:-:S02]  /*0070*/  IMAD R4, R5, UR5, R6 ;  /* 0x0000000505047c24 */ /* 0x001fc4000f8e0206 */
[----:B-1----:R-:W-:-:S04]  /*0080*/  IMAD R7, R5, UR5, R0 ;  /* 0x0000000505077c24 */ /* 0x002fc8000f8e0200 */
[----:B------:R-:W-:-:S04]  /*0090*/  IMAD R7, R4, UR4, R7 ;  /* 0x0000000404077c24 */ /* 0x000fc8000f8e0207 */
[----:B---3--:R-:W-:-:S05]  /*00a0*/  IMAD.WIDE R2, R7, 0x4, R2 ;  /* 0x0000000407027825 */ /* 0x008fca00078e0202 */
[----:B--2---:R-:W2:Y:S01]  /*00b0*/  LDG.E R9, desc[UR6][R2.64] ;  /* 0x0000000602097981 */ /* 0x004ea2000c1e1900 */
[----:B------:R-:W0:Y:S01]  /*00c0*/  S2UR UR5, SR_CgaCtaId ;  /* 0x00000000000579c3 */ /* 0x000e220000008800 */
[----:B------:R-:W-:Y:S01]  /*00d0*/  IMAD R7, R6, R5, RZ ;  /* 0x0000000506077224 */ /* 0x000fe200078e02ff */
[----:B------:R-:W-:Y:S01]  /*00e0*/  UMOV UR4, 0x400 ;  /* 0x0000040000047882 */ /* 0x000fe20000000000 */
[----:B------:R-:W-:Y:S02]  /*00f0*/  ISETP.GE.AND P0, PT, R5, 0x1, PT ;  /* 0x000000010500780c */ /* 0x000fe40003f06270 */
[----:B------:R-:W-:Y:S01]  /*0100*/  IMAD.IADD R4, R7, 0x1, R0 ;  /* 0x0000000107047824 */ /* 0x000fe200078e0200 */
[----:B0-----:R-:W-:-:S06]  /*0110*/  ULEA UR4, UR5, UR4, 0x18 ;  /* 0x0000000405047291 */ /* 0x001fcc000f8ec0ff */
[----:B------:R-:W-:-:S05]  /*0120*/  LEA R4, R4, UR4, 0x2 ;  /* 0x0000000404047c11 */ /* 0x000fca000f8e10ff */
[----:B--2---:R0:W-:Y:S01]  /*0130*/  STS [R4], R9 ;  /* 0x0000000904007388 */ /* 0x0041e20000000800 */
[----:B------:R-:W-:Y:S06]  /*0140*/  BAR.SYNC.DEFER_BLOCKING 0x0 ;  /* 0x0000000000007b1d */ /* 0x000fec0000010000 */
[----:B------:R-:W-:Y:S05]  /*0150*/  @!P0 BRA `(.L_x_18) ;  /* 0x0000000800348947 */ /* 0x000fea0003800000 */
[C---:B------:R-:W-:Y:S01]  /*0160*/  ISETP.GE.U32.AND P1, PT, R5.reuse, 0x8, PT ;  /* 0x000000080500780c */ /* 0x040fe20003f26070 */
[----:B------:R-:W-:Y:S01]  /*0170*/  IMAD.MOV.U32 R6, RZ, RZ, RZ ;  /* 0x000000ffff067224 */ /* 0x000fe200078e00ff */
[----:B------:R-:W-:-:S04]  /*0180*/  LOP3.LUT R17, R5, 0x7, RZ, 0xc0, !PT ;  /* 0x0000000705117812 */ /* 0x000fc800078ec0ff */
[----:B------:R-:W-:-:S07]  /*0190*/  ISETP.NE.AND P0, PT, R17, RZ, PT ;  /* 0x000000ff1100720c */ /* 0x000fce0003f05270 */
[----:B------:R-:W-:Y:S06]  /*01a0*/  @!P1 BRA `(.L_x_19) ;  /* 0x0000000400049947 */ /* 0x000fec0003800000 */
[----:B0-----:R-:W-:Y:S02]  /*01b0*/  LEA R9, R7, UR4, 0x2 ;  /* 0x0000000407097c11 */ /* 0x001fe4000f8e10ff */
[----:B------:R-:W-:Y:S02]  /*01c0*/  LOP3.LUT R6, R5, 0x7ffffff8, RZ, 0xc0, !PT ;  /* 0x7ffffff805067812 */ /* 0x000fe400078ec0ff */
[----:B------:R-:W-:Y:S01]  /*01d0*/  LEA R8, R0, UR4, 0x2 ;  /* 0x0000000400087c11 */ /* 0x000fe2000f8e10ff */
[----:B------:R-:W-:Y:S02]  /*01e0*/  VIADD R9, R9, 0x10 ;  /* 0x0000001009097836 */ /* 0x000fe40000000000 */
[----:B------:R-:W-:-:S07]  /*01f0*/  IMAD.MOV R10, RZ, RZ, -R6 ;  /* 0x000000ffff0a7224 */ /* 0x000fce00078e0a06 */
.L_x_20:
[----:B------:R-:W-:Y:S01]  /*0200*/  LDS R11, [R4] ;  /* 0x00000000040b7984 */ /* 0x000fe20000000800 */
[C---:B------:R-:W-:Y:S02]  /*0210*/  IMAD R14, R5.reuse, 0x4, R8 ;  /* 0x00000004050e7824 */ /* 0x040fe400078e0208 */
[----:B------:R-:W-:Y:S01]  /*0220*/  VIADD R10, R10, 0x8 ;  /* 0x000000080a0a7836 */ /* 0x000fe20000000000 */
[----:B------:R-:W-:Y:S01]  /*0230*/  LDS R12, [R9+-0x10] ;  /* 0xfffff000090c7984 */ /* 0x000fe20000000800 */
[----:B------:R-:W-:-:S03]  /*0240*/  IMAD R16, R5, 0x4, R14 ;  /* 0x0000000405107824 */ /* 0x000fc600078e020e */
[----:B-1----:R0:W1:Y:S01]  /*0250*/  LDS R13, [R8] ;  /* 0x00000000080d7984 */ /* 0x0020620000000800 */
[C---:B------:R-:W-:Y:S01]  /*0260*/  IMAD R18, R5.reuse, 0x4, R16 ;  /* 0x0000000405127824 */ /* 0x040fe200078e0210 */
[----:B------:R-:W-:Y:S01]  /*0270*/  ISETP.NE.AND P1, PT, R10, RZ, PT ;  /* 0x000000ff0a00720c */ /* 0x000fe20003f25270 */
[----:B0-----:R-:W-:Y:S01]  /*0280*/  IMAD R8, R5, 0x20, R8 ;  /* 0x0000002005087824 */ /* 0x001fe200078e0208 */
[----:B-1----:R-:W-:-:S05]  /*0290*/  VIADDMNMX R11, R13, R12, R11, PT ;  /* 0x0000000c0d0b7246 */ /* 0x002fca000380010b */
[----:B------:R-:W-:Y:S01]  /*02a0*/  STS [R4], R11 ;  /* 0x0000000b04007388 */ /* 0x000fe20000000800 */
[----:B------:R-:W-:Y:S06]  /*02b0*/  BAR.SYNC.DEFER_BLOCKING 0x0 ;  /* 0x0000000000007b1d */ /* 0x000fec0000010000 */
[----:B------:R-:W-:Y:S04]  /*02c0*/  LDS R12, [R4] ;  /* 0x00000000040c7984 */ /* 0x000fe80000000800 */
[----:B------:R-:W-:Y:S04]  /*02d0*/  LDS R13, [R9+-0xc] ;  /* 0xfffff400090d7984 */ /* 0x000fe80000000800 */
[----:B------:R0:W1:Y:S02]  /*02e0*/  LDS R15, [R14] ;  /* 0x000000000e0f7984 */ /* 0x0000640000000800 */
        /* <DEDUP_REMOVED lines=45> */
.L_x_19:
[----:B------:R-:W-:Y:S05]  /*05c0*/  @!P0 BRA `(.L_x_18) ;  /* 0x0000000400188947 */ /* 0x000fea0003800000 */
[----:B------:R-:W-:Y:S02]  /*05d0*/  ISETP.GE.U32.AND P0, PT, R17, 0x4, PT ;  /* 0x000000041100780c */ /* 0x000fe40003f06070 */
[----:B------:R-:W-:-:S04]  /*05e0*/  LOP3.LUT R16, R5, 0x3, RZ, 0xc0, !PT ;  /* 0x0000000305107812 */ /* 0x000fc800078ec0ff */
[----:B------:R-:W-:-:S07]  /*05f0*/  ISETP.NE.AND P1, PT, R16, RZ, PT ;  /* 0x000000ff1000720c */ /* 0x000fce0003f25270 */
[----:B------:R-:W-:Y:S06]  /*0600*/  @!P0 BRA `(.L_x_21) ;  /* 0x0000000000808947 */ /* 0x000fec0003800000 */
[----:B------:R-:W-:Y:S02]  /*0610*/  IMAD.IADD R8, R7, 0x1, R6 ;  /* 0x0000000107087824 */ /* 0x000fe400078e0206 */
[C---:B------:R-:W-:Y:S02]  /*0620*/  IMAD R10, R6.reuse, R5, R0 ;  /* 0x00000005060a7224 */ /* 0x040fe400078e0200 */
[----:B------:R-:W-:Y:S01]  /*0630*/  VIADD R6, R6, 0x4 ;  /* 0x0000000406067836 */ /* 0x000fe20000000000 */
[----:B0-----:R-:W-:Y:S02]  /*0640*/  LEA R9, R8, UR4, 0x2 ;  /* 0x0000000408097c11 */ /* 0x001fe4000f8e10ff */
[----:B------:R-:W-:Y:S01]  /*0650*/  LEA R10, R10, UR4, 0x2 ;  /* 0x000000040a0a7c11 */ /* 0x000fe2000f8e10ff */
[----:B------:R-:W-:Y:S04]  /*0660*/  LDS R8, [R4] ;  /* 0x0000000004087984 */ /* 0x000fe80000000800 */
[----:B------:R-:W-:Y:S04]  /*0670*/  LDS R11, [R9] ;  /* 0x00000000090b7984 */ /* 0x000fe80000000800 */
[----:B------:R-:W0:Y:S02]  /*0680*/  LDS R12, [R10] ;  /* 0x000000000a0c7984 */ /* 0x000e240000000800 */
[----:B0-----:R-:W-:Y:S01]  /*0690*/  VIADDMNMX R11, R12, R11, R8, PT ;  /* 0x0000000b0c0b7246 */ /* 0x001fe20003800108 */
[----:B------:R-:W-:-:S04]  /*06a0*/  IMAD R12, R5, 0x4, R10 ;  /* 0x00000004050c7824 */ /* 0x000fc800078e020a */
[----:B------:R-:W-:Y:S01]  /*06b0*/  STS [R4], R11 ;  /* 0x0000000b04007388 */ /* 0x000fe20000000800 */
[----:B------:R-:W-:Y:S06]  /*06c0*/  BAR.SYNC.DEFER_BLOCKING 0x0 ;  /* 0x0000000000007b1d */ /* 0x000fec0000010000 */
[----:B------:R-:W-:Y:S04]  /*06d0*/  LDS R8, [R4] ;  /* 0x0000000004087984 */ /* 0x000fe80000000800 */
[----:B-1----:R-:W-:Y:S04]  /*06e0*/  LDS R13, [R9+0x4] ;  /* 0x00000400090d7984 */ /* 0x002fe80000000800 */
[----:B------:R-:W0:Y:S02]  /*06f0*/  LDS R14, [R12] ;  /* 0x000000000c0e7984 */ /* 0x000e240000000800 */
[----:B0-----:R-:W-:Y:S01]  /*0700*/  VIADDMNMX R13, R14, R13, R8, PT ;  /* 0x0000000d0e0d7246 */ /* 0x001fe20003800108 */
[----:B------:R-:W-:-:S04]  /*0710*/  IMAD R14, R5, 0x4, R12 ;  /* 0x00000004050e7824 */ /* 0x000fc800078e020c */
        /* <DEDUP_REMOVED lines=15> */
.L_x_21:
[----:B------:R-:W-:Y:S05]  /*0810*/  @!P1 BRA `(.L_x_18) ;  /* 0x0000000000849947 */ /* 0x000fea0003800000 */
[----:B------:R-:W-:Y:S02]  /*0820*/  ISETP.NE.AND P0, PT, R16, 0x1, PT ;  /* 0x000000011000780c */ /* 0x000fe40003f05270 */
[----:B------:R-:W-:-:S04]  /*0830*/  LOP3.LUT R8, R5, 0x1, RZ, 0xc0, !PT ;  /* 0x0000000105087812 */ /* 0x000fc800078ec0ff */
[----:B------:R-:W-:-:S07]  /*0840*/  ISETP.NE.U32.AND P1, PT, R8, 0x1, PT ;  /* 0x000000010800780c */ /* 0x000fce0003f25070 */
[----:B------:R-:W-:Y:S06]  /*0850*/  @!P0 BRA `(.L_x_22) ;  /* 0x0000000000488947 */ /* 0x000fec0003800000 */
[----:B------:R-:W-:Y:S02]  /*0860*/  IMAD.IADD R8, R7, 0x1, R6 ;  /* 0x0000000107087824 */ /* 0x000fe400078e0206 */
[C---:B0-----:R-:W-:Y:S02]  /*0870*/  IMAD R9, R6.reuse, R5, R0 ;  /* 0x0000000506097224 */ /* 0x041fe400078e0200 */
[----:B------:R-:W-:Y:S01]  /*0880*/  VIADD R6, R6, 0x2 ;  /* 0x0000000206067836 */ /* 0x000fe20000000000 */
[----:B------:R-:W-:Y:S02]  /*0890*/  LEA R12, R8, UR4, 0x2 ;  /* 0x00000004080c7c11 */ /* 0x000fe4000f8e10ff */
        /* <DEDUP_REMOVED lines=8> */
[----:B--2---:R-:W-:Y:S04]  /*0920*/  LDS R11, [R12+0x4] ;  /* 0x000004000c0b7984 */ /* 0x004fe80000000800 */
[----:B------:R-:W-:Y:S04]  /*0930*/  LDS R10, [R10] ;  /* 0x000000000a0a7984 */ /* 0x000fe80000000800 */
[----:B------:R-:W0:Y:S02]  /*0940*/  LDS R8, [R4] ;  /* 0x0000000004087984 */ /* 0x000e240000000800 */
[----:B0-----:R-:W-:-:S05]  /*0950*/  VIADDMNMX R11, R10, R11, R8, PT ;  /* 0x0000000b0a0b7246 */ /* 0x001fca0003800108 */
[----:B------:R3:W-:Y:S01]  /*0960*/  STS [R4], R11 ;  /* 0x0000000b04007388 */ /* 0x0007e20000000800 */
[----:B------:R-:W-:Y:S06]  /*0970*/  BAR.SYNC.DEFER_BLOCKING 0x0 ;  /* 0x0000000000007b1d */ /* 0x000fec0000010000 */
.L_x_22:
[----:B------:R-:W-:Y:S05]  /*0980*/  @P1 BRA `(.L_x_18) ;  /* 0x0000000000281947 */ /* 0x000fea0003800000 */
[----:B------:R-:W-:Y:S02]  /*0990*/  IMAD R0, R6, R5, R0 ;  /* 0x0000000506007224 */ /* 0x000fe400078e0200 */
[----:B------:R-:W-:-:S03]  /*09a0*/  IMAD.IADD R6, R7, 0x1, R6 ;  /* 0x0000000107067824 */ /* 0x000fc600078e0206 */
[----:B------:R-:W-:Y:S02]  /*09b0*/  LEA R7, R0, UR4, 0x2 ;  /* 0x0000000400077c11 */ /* 0x000fe4000f8e10ff */
[----:B------:R-:W-:Y:S01]  /*09c0*/  LEA R6, R6, UR4, 0x2 ;  /* 0x0000000406067c11 */ /* 0x000fe2000f8e10ff */
[----:B------:R-:W-:Y:S04]  /*09d0*/  LDS R0, [R4] ;  /* 0x0000000004007984 */ /* 0x000fe80000000800 */
[----:B------:R-:W-:Y:S04]  /*09e0*/  LDS R5, [R6] ;  /* 0x0000000006057984 */ /* 0x000fe80000000800 */
[----:B------:R-:W4:Y:S02]  /*09f0*/  LDS R7, [R7] ;  /* 0x0000000007077984 */ /* 0x000f240000000800 */
[----:B----4-:R-:W-:-:S05]  /*0a00*/  VIADDMNMX R5, R7, R5, R0, PT ;  /* 0x0000000507057246 */ /* 0x010fca0003800100 */
[----:B------:R4:W-:Y:S01]  /*0a10*/  STS [R4], R5 ;  /* 0x0000000504007388 */ /* 0x0009e20000000800 */
[----:B------:R-:W-:Y:S06]  /*0a20*/  BAR.SYNC.DEFER_BLOCKING 0x0 ;  /* 0x0000000000007b1d */ /* 0x000fec0000010000 */
.L_x_18:
[----:B----4-:R-:W4:Y:S04]  /*0a30*/  LDS R5, [R4] ;  /* 0x0000000004057984 */ /* 0x010f280000000800 */
[----:B----4-:R-:W-:Y:S01]  /*0a40*/  STG.E desc[UR6][R2.64], R5 ;  /* 0x0000000502007986 */ /* 0x010fe2000c101906 */
[----:B------:R-:W-:Y:S05]  /*0a50*/  EXIT ;  /* 0x000000000000794d */ /* 0x000fea0003800000 */
.L_x_23:
        /* <DEDUP_REMOVED lines=10> */
.L_x_27:


//--------------------- .nv.shared._Z10res_floyedPiiii --------------------------
	.section	.nv.shared._Z10res_floyedPiiii,"aw",@nobits
	.sectionflags	@""
	.align	16
	.zero		1024


//--------------------- .nv.shared.reserved.0     --------------------------
	.section	.nv.shared.reserved.0,"aw",@nobits
	.weak		__nv_reservedSMEM_offset_0_alias
	.size		__nv_reservedSMEM_offset_0_alias, 0, 64
	.other		__nv_reservedSMEM_offset_0_alias,@"STO_CUDA_RESERVED_SHARED STV_DEFAULT"
__nv_reservedSMEM_offset_0_alias:
	.zero		0
	.zero		64


//--------------------- .nv.shared._Z16pivot_row_floyedPiiii --------------------------
	.section	.nv.shared._Z16pivot_row_floyedPiiii,"aw",@nobits
	.sectionflags	@""
	.align	16
	.zero		1024


//--------------------- .nv.shared._Z16pivot_col_floyedPiiii --------------------------
	.section	.nv.shared._Z16pivot_col_floyedPiiii,"aw",@nobits
	.sectionflags	@""
	.align	16
	.zero		1024


//--------------------- .nv.shared._Z12pivot_floyedPiiii --------------------------
	.section	.nv.shared._Z12pivot_floyedPiiii,"aw",@nobits
	.sectionflags	@""
	.align	16
	.zero		1024


//--------------------- .nv.constant0._Z10res_floyedPiiii --------------------------
	.section	.nv.constant0._Z10res_floyedPiiii,"a",@progbits
	.sectionflags	@""
	.align	4
.nv.constant0._Z10res_floyedPiiii:
	.zero		916


//--------------------- .nv.constant0._Z16pivot_row_floyedPiiii --------------------------
	.section	.nv.constant0._Z16pivot_row_floyedPiiii,"a",@progbits
	.sectionflags	@""
	.align	4
.nv.constant0._Z16pivot_row_floyedPiiii:
	.zero		916


//--------------------- .nv.constant0._Z16pivot_col_floyedPiiii --------------------------
	.section	.nv.constant0._Z16pivot_col_floyedPiiii,"a",@progbits
	.sectionflags	@""
	.align	4
.nv.constant0._Z16pivot_col_floyedPiiii:
	.zero		916


//--------------------- .nv.constant0._Z12pivot_floyedPiiii --------------------------
	.section	.nv.constant0._Z12pivot_floyedPiiii,"a",@progbits
	.sectionflags	@""
	.align	4
.nv.constant0._Z12pivot_floyedPiiii:
	.zero		916


//--------------------- SYMBOLS --------------------------

	.type		.nv.reservedSmem.offset0,@object
	.size		.nv.reservedSmem.offset0,0x4
	.type		.nv.reservedSmem.cap,@object
	.size		.nv.reservedSmem.cap,0x4
